//
// Generated by NVIDIA NVVM Compiler
//
// Compiler Build ID: CL-36424714
// Cuda compilation tools, release 13.0, V13.0.88
// Based on NVVM 20.0.0
//

.version 9.0
.target sm_100
.address_size 64

	// .globl	_Z20compute_julia_matrixPhii
.func  (.param .b64 func_retval0) __internal_accurate_pow
(
	.param .b64 __internal_accurate_pow_param_0,
	.param .b64 __internal_accurate_pow_param_1
)
;

.visible .entry _Z20compute_julia_matrixPhii(
	.param .u64 .ptr .align 1 _Z20compute_julia_matrixPhii_param_0,
	.param .u32 _Z20compute_julia_matrixPhii_param_1,
	.param .u32 _Z20compute_julia_matrixPhii_param_2
)
{
	.reg .pred 	%p<44>;
	.reg .b32 	%r<75>;
	.reg .b32 	%f<31>;
	.reg .b64 	%rd<5>;
	.reg .b64 	%fd<52>;

	ld.param.u64 	%rd1, [_Z20compute_julia_matrixPhii_param_0];
	ld.param.u32 	%r16, [_Z20compute_julia_matrixPhii_param_1];
	ld.param.u32 	%r15, [_Z20compute_julia_matrixPhii_param_2];
	mov.u32 	%r17, %ctaid.x;
	mov.u32 	%r18, %ntid.x;
	mov.u32 	%r19, %tid.x;
	mad.lo.s32 	%r1, %r17, %r18, %r19;
	mov.u32 	%r20, %ctaid.y;
	mov.u32 	%r21, %ntid.y;
	mov.u32 	%r22, %tid.y;
	mad.lo.s32 	%r23, %r20, %r21, %r22;
	setp.ge.s32 	%p1, %r1, %r15;
	setp.ge.s32 	%p2, %r23, %r16;
	or.pred  	%p3, %p1, %p2;
	@%p3 bra 	$L__BB0_21;
	mad.lo.s32 	%r3, %r15, %r23, %r1;
	cvt.rn.f32.u32 	%f14, %r23;
	mul.f32 	%f15, %f14, 0f3FE66666;
	cvt.rn.f32.u32 	%f16, %r16;
	div.rn.f32 	%f17, %f15, %f16;
	add.f32 	%f30, %f17, 0fBF666666;
	cvt.rn.f32.s32 	%f18, %r1;
	mul.f32 	%f19, %f18, 0f404CCCCD;
	cvt.rn.f32.s32 	%f20, %r15;
	div.rn.f32 	%f21, %f19, %f20;
	add.f32 	%f29, %f21, 0fBFCCCCCD;
	mul.f32 	%f28, %f29, %f29;
	mul.f32 	%f27, %f30, %f30;
	add.f32 	%f22, %f27, %f28;
	setp.geu.f32 	%p4, %f22, 0f40800000;
	mov.b32 	%r74, 300;
	@%p4 bra 	$L__BB0_4;
	mov.b32 	%r73, 300;
$L__BB0_3:
	sub.f32 	%f23, %f28, %f27;
	add.f32 	%f9, %f23, 0fBF4A3D71;
	add.f32 	%f24, %f29, %f29;
	fma.rn.f32 	%f30, %f30, %f24, 0f3E19999A;
	add.s32 	%r74, %r73, -1;
	mul.f32 	%f28, %f9, %f9;
	mul.f32 	%f27, %f30, %f30;
	add.f32 	%f25, %f27, %f28;
	setp.lt.f32 	%p5, %f25, 0f40800000;
	setp.gt.u32 	%p6, %r73, 1;
	and.pred  	%p7, %p5, %p6;
	mov.u32 	%r73, %r74;
	mov.f32 	%f29, %f9;
	@%p7 bra 	$L__BB0_3;
$L__BB0_4:
	setp.eq.s32 	%p8, %r74, 0;
	mov.f64 	%fd50, 0d4069000000000000;
	mov.f64 	%fd49, 0d4059000000000000;
	mov.f64 	%fd51, %fd49;
	@%p8 bra 	$L__BB0_20;
	cvt.rn.f32.s32 	%f26, %r74;
	div.rn.f32 	%f13, %f26, 0f43960000;
	cvt.f64.f32 	%fd1, %f13;
	{
	.reg .b32 %temp; 
	mov.b64 	{%temp, %r7}, %fd1;
	}
	mov.f64 	%fd26, 0d3FF999999999999A;
	{
	.reg .b32 %temp; 
	mov.b64 	{%temp, %r8}, %fd26;
	}
	and.b32  	%r9, %r8, 2146435072;
	abs.f64 	%fd2, %fd1;
	setp.neu.f32 	%p9, %f13, 0f00000000;
	@%p9 bra 	$L__BB0_7;
	setp.eq.s32 	%p11, %r9, 1126170624;
	selp.b32 	%r26, %r7, 0, %p11;
	setp.lt.s32 	%p12, %r8, 0;
	or.b32  	%r27, %r26, 2146435072;
	selp.b32 	%r28, %r27, %r26, %p12;
	mov.b32 	%r29, 0;
	mov.b64 	%fd44, {%r29, %r28};
	bra.uni 	$L__BB0_8;
$L__BB0_7:
	setp.lt.s32 	%p10, %r7, 0;
	{ // callseq 0, 0
	.param .b64 param0;
	st.param.f64 	[param0], %fd2;
	.param .b64 param1;
	st.param.f64 	[param1], 0d3FF999999999999A;
	.param .b64 retval0;
	call.uni (retval0), 
	__internal_accurate_pow, 
	(
	param0, 
	param1
	);
	ld.param.f64 	%fd27, [retval0];
	} // callseq 0
	selp.f64 	%fd44, 0dFFF8000000000000, %fd27, %p10;
$L__BB0_8:
	add.f64 	%fd29, %fd1, 0d3FF999999999999A;
	{
	.reg .b32 %temp; 
	mov.b64 	{%temp, %r30}, %fd29;
	}
	and.b32  	%r31, %r30, 2146435072;
	setp.ne.s32 	%p13, %r31, 2146435072;
	setp.neu.f64 	%p14, %fd2, 0d7FF0000000000000;
	or.pred  	%p15, %p14, %p13;
	@%p15 bra 	$L__BB0_10;
	setp.lt.s32 	%p16, %r7, 0;
	setp.eq.s32 	%p17, %r9, 1126170624;
	setp.lt.s32 	%p18, %r8, 0;
	selp.b32 	%r33, 0, 2146435072, %p18;
	and.b32  	%r34, %r8, 2147483647;
	setp.ne.s32 	%p19, %r34, 1071644672;
	or.b32  	%r35, %r33, -2147483648;
	selp.b32 	%r36, %r35, %r33, %p19;
	selp.b32 	%r37, %r36, %r33, %p17;
	selp.b32 	%r38, %r37, %r33, %p16;
	mov.b32 	%r39, 0;
	mov.b64 	%fd44, {%r39, %r38};
$L__BB0_10:
	setp.neu.f32 	%p20, %f13, 0f00000000;
	mov.f64 	%fd30, 0d3FD3333333333333;
	{
	.reg .b32 %temp; 
	mov.b64 	{%temp, %r10}, %fd30;
	}
	and.b32  	%r11, %r10, 2146435072;
	@%p20 bra 	$L__BB0_12;
	setp.eq.s32 	%p22, %r11, 1127219200;
	selp.b32 	%r40, %r7, 0, %p22;
	setp.lt.s32 	%p23, %r10, 0;
	or.b32  	%r41, %r40, 2146435072;
	selp.b32 	%r42, %r41, %r40, %p23;
	mov.b32 	%r43, 0;
	mov.b64 	%fd46, {%r43, %r42};
	bra.uni 	$L__BB0_13;
$L__BB0_12:
	setp.lt.s32 	%p21, %r7, 0;
	{ // callseq 1, 0
	.param .b64 param0;
	st.param.f64 	[param0], %fd2;
	.param .b64 param1;
	st.param.f64 	[param1], 0d3FD3333333333333;
	.param .b64 retval0;
	call.uni (retval0), 
	__internal_accurate_pow, 
	(
	param0, 
	param1
	);
	ld.param.f64 	%fd31, [retval0];
	} // callseq 1
	selp.f64 	%fd46, 0dFFF8000000000000, %fd31, %p21;
$L__BB0_13:
	setp.neu.f64 	%p24, %fd2, 0d7FF0000000000000;
	add.f64 	%fd33, %fd1, 0d3FD3333333333333;
	{
	.reg .b32 %temp; 
	mov.b64 	{%temp, %r44}, %fd33;
	}
	and.b32  	%r45, %r44, 2146435072;
	setp.ne.s32 	%p25, %r45, 2146435072;
	or.pred  	%p26, %p24, %p25;
	@%p26 bra 	$L__BB0_15;
	setp.eq.s32 	%p27, %r11, 1127219200;
	setp.lt.s32 	%p28, %r7, 0;
	setp.lt.s32 	%p29, %r10, 0;
	selp.b32 	%r47, 0, 2146435072, %p29;
	and.b32  	%r48, %r10, 2147483647;
	setp.ne.s32 	%p30, %r48, 1071644672;
	or.b32  	%r49, %r47, -2147483648;
	selp.b32 	%r50, %r49, %r47, %p30;
	selp.b32 	%r51, %r50, %r47, %p27;
	selp.b32 	%r52, %r51, %r47, %p28;
	mov.b32 	%r53, 0;
	mov.b64 	%fd46, {%r53, %r52};
$L__BB0_15:
	setp.neu.f32 	%p31, %f13, 0f00000000;
	setp.lt.s32 	%p32, %r7, 0;
	mov.f64 	%fd34, 0d4008000000000000;
	{
	.reg .b32 %temp; 
	mov.b64 	{%temp, %r54}, %fd34;
	}
	and.b32  	%r13, %r54, 2146435072;
	setp.eq.s32 	%p33, %r13, 1073741824;
	{ // callseq 2, 0
	.param .b64 param0;
	st.param.f64 	[param0], %fd2;
	.param .b64 param1;
	st.param.f64 	[param1], 0d4008000000000000;
	.param .b64 retval0;
	call.uni (retval0), 
	__internal_accurate_pow, 
	(
	param0, 
	param1
	);
	ld.param.f64 	%fd35, [retval0];
	} // callseq 2
	neg.f64 	%fd37, %fd35;
	selp.f64 	%fd38, %fd37, %fd35, %p33;
	selp.f64 	%fd48, %fd38, %fd35, %p32;
	@%p31 bra 	$L__BB0_17;
	setp.eq.s32 	%p34, %r13, 1073741824;
	selp.b32 	%r55, %r7, 0, %p34;
	setp.lt.s32 	%p35, %r54, 0;
	or.b32  	%r56, %r55, 2146435072;
	selp.b32 	%r57, %r56, %r55, %p35;
	mov.b32 	%r58, 0;
	mov.b64 	%fd48, {%r58, %r57};
$L__BB0_17:
	setp.neu.f64 	%p36, %fd2, 0d7FF0000000000000;
	add.f64 	%fd39, %fd1, 0d4008000000000000;
	{
	.reg .b32 %temp; 
	mov.b64 	{%temp, %r59}, %fd39;
	}
	and.b32  	%r60, %r59, 2146435072;
	setp.ne.s32 	%p37, %r60, 2146435072;
	or.pred  	%p38, %p36, %p37;
	@%p38 bra 	$L__BB0_19;
	setp.eq.s32 	%p39, %r13, 1073741824;
	setp.lt.s32 	%p40, %r7, 0;
	setp.lt.s32 	%p41, %r54, 0;
	selp.b32 	%r62, 0, 2146435072, %p41;
	and.b32  	%r63, %r54, 2147483647;
	setp.ne.s32 	%p42, %r63, 1071644672;
	or.b32  	%r64, %r62, -2147483648;
	selp.b32 	%r65, %r64, %r62, %p42;
	selp.b32 	%r66, %r65, %r62, %p39;
	selp.b32 	%r67, %r66, %r62, %p40;
	mov.b32 	%r68, 0;
	mov.b64 	%fd48, {%r68, %r67};
$L__BB0_19:
	setp.eq.f32 	%p43, %f13, 0f3F800000;
	fma.rn.f64 	%fd40, %fd48, 0dC06FE00000000000, 0d406FE00000000000;
	selp.f64 	%fd51, 0d0000000000000000, %fd40, %p43;
	mul.f64 	%fd41, %fd44, 0dC07F400000000000;
	selp.f64 	%fd50, 0dC07F400000000000, %fd41, %p43;
	mul.f64 	%fd42, %fd46, 0dC06FE00000000000;
	selp.f64 	%fd49, 0dC06FE00000000000, %fd42, %p43;
$L__BB0_20:
	cvt.rzi.u32.f64 	%r69, %fd49;
	cvt.rzi.u32.f64 	%r70, %fd50;
	cvt.rzi.u32.f64 	%r71, %fd51;
	mul.lo.s32 	%r72, %r3, 3;
	cvt.s64.s32 	%rd2, %r72;
	cvta.to.global.u64 	%rd3, %rd1;
	add.s64 	%rd4, %rd3, %rd2;
	st.global.u8 	[%rd4], %r70;
	st.global.u8 	[%rd4+1], %r69;
	st.global.u8 	[%rd4+2], %r71;
$L__BB0_21:
	ret;

}
.func  (.param .b64 func_retval0) __internal_accurate_pow(
	.param .b64 __internal_accurate_pow_param_0,
	.param .b64 __internal_accurate_pow_param_1
)
{
	.reg .pred 	%p<8>;
	.reg .b32 	%r<49>;
	.reg .b32 	%f<3>;
	.reg .b64 	%fd<109>;

	ld.param.f64 	%fd10, [__internal_accurate_pow_param_0];
	ld.param.f64 	%fd11, [__internal_accurate_pow_param_1];
	{
	.reg .b32 %temp; 
	mov.b64 	{%temp, %r46}, %fd10;
	}
	{
	.reg .b32 %temp; 
	mov.b64 	{%r45, %temp}, %fd10;
	}
	shr.u32 	%r47, %r46, 20;
	setp.gt.u32 	%p1, %r46, 1048575;
	@%p1 bra 	$L__BB1_2;
	mul.f64 	%fd12, %fd10, 0d4350000000000000;
	{
	.reg .b32 %temp; 
	mov.b64 	{%temp, %r46}, %fd12;
	}
	{
	.reg .b32 %temp; 
	mov.b64 	{%r45, %temp}, %fd12;
	}
	shr.u32 	%r16, %r46, 20;
	add.s32 	%r47, %r16, -54;
$L__BB1_2:
	add.s32 	%r48, %r47, -1023;
	and.b32  	%r17, %r46, -2146435073;
	or.b32  	%r18, %r17, 1072693248;
	mov.b64 	%fd107, {%r45, %r18};
	setp.lt.u32 	%p2, %r18, 1073127583;
	@%p2 bra 	$L__BB1_4;
	{
	.reg .b32 %temp; 
	mov.b64 	{%r19, %temp}, %fd107;
	}
	{
	.reg .b32 %temp; 
	mov.b64 	{%temp, %r20}, %fd107;
	}
	add.s32 	%r21, %r20, -1048576;
	mov.b64 	%fd107, {%r19, %r21};
	add.s32 	%r48, %r47, -1022;
$L__BB1_4:
	add.f64 	%fd13, %fd107, 0dBFF0000000000000;
	add.f64 	%fd14, %fd107, 0d3FF0000000000000;
	rcp.approx.ftz.f64 	%fd15, %fd14;
	neg.f64 	%fd16, %fd14;
	fma.rn.f64 	%fd17, %fd16, %fd15, 0d3FF0000000000000;
	fma.rn.f64 	%fd18, %fd17, %fd17, %fd17;
	fma.rn.f64 	%fd19, %fd18, %fd15, %fd15;
	mul.f64 	%fd20, %fd13, %fd19;
	fma.rn.f64 	%fd21, %fd13, %fd19, %fd20;
	mul.f64 	%fd22, %fd21, %fd21;
	fma.rn.f64 	%fd23, %fd22, 0d3EB0F5FF7D2CAFE2, 0d3ED0F5D241AD3B5A;
	fma.rn.f64 	%fd24, %fd23, %fd22, 0d3EF3B20A75488A3F;
	fma.rn.f64 	%fd25, %fd24, %fd22, 0d3F1745CDE4FAECD5;
	fma.rn.f64 	%fd26, %fd25, %fd22, 0d3F3C71C7258A578B;
	fma.rn.f64 	%fd27, %fd26, %fd22, 0d3F6249249242B910;
	fma.rn.f64 	%fd28, %fd27, %fd22, 0d3F89999999999DFB;
	sub.f64 	%fd29, %fd13, %fd21;
	add.f64 	%fd30, %fd29, %fd29;
	neg.f64 	%fd31, %fd21;
	fma.rn.f64 	%fd32, %fd31, %fd13, %fd30;
	mul.f64 	%fd33, %fd19, %fd32;
	fma.rn.f64 	%fd34, %fd22, %fd28, 0d3FB5555555555555;
	mov.f64 	%fd35, 0d3FB5555555555555;
	sub.f64 	%fd36, %fd35, %fd34;
	fma.rn.f64 	%fd37, %fd22, %fd28, %fd36;
	add.f64 	%fd38, %fd37, 0dBC46A4CB00B9E7B0;
	add.f64 	%fd39, %fd34, %fd38;
	sub.f64 	%fd40, %fd34, %fd39;
	add.f64 	%fd41, %fd38, %fd40;
	mul.rn.f64 	%fd42, %fd21, %fd21;
	neg.f64 	%fd43, %fd42;
	fma.rn.f64 	%fd44, %fd21, %fd21, %fd43;
	{
	.reg .b32 %temp; 
	mov.b64 	{%r22, %temp}, %fd33;
	}
	{
	.reg .b32 %temp; 
	mov.b64 	{%temp, %r23}, %fd33;
	}
	add.s32 	%r24, %r23, 1048576;
	mov.b64 	%fd45, {%r22, %r24};
	fma.rn.f64 	%fd46, %fd21, %fd45, %fd44;
	mul.rn.f64 	%fd47, %fd42, %fd21;
	neg.f64 	%fd48, %fd47;
	fma.rn.f64 	%fd49, %fd42, %fd21, %fd48;
	fma.rn.f64 	%fd50, %fd42, %fd33, %fd49;
	fma.rn.f64 	%fd51, %fd46, %fd21, %fd50;
	mul.rn.f64 	%fd52, %fd39, %fd47;
	neg.f64 	%fd53, %fd52;
	fma.rn.f64 	%fd54, %fd39, %fd47, %fd53;
	fma.rn.f64 	%fd55, %fd39, %fd51, %fd54;
	fma.rn.f64 	%fd56, %fd41, %fd47, %fd55;
	add.f64 	%fd57, %fd52, %fd56;
	sub.f64 	%fd58, %fd52, %fd57;
	add.f64 	%fd59, %fd56, %fd58;
	add.f64 	%fd60, %fd21, %fd57;
	sub.f64 	%fd61, %fd21, %fd60;
	add.f64 	%fd62, %fd57, %fd61;
	add.f64 	%fd63, %fd59, %fd62;
	add.f64 	%fd64, %fd33, %fd63;
	add.f64 	%fd65, %fd60, %fd64;
	sub.f64 	%fd66, %fd60, %fd65;
	add.f64 	%fd67, %fd64, %fd66;
	xor.b32  	%r25, %r48, -2147483648;
	mov.b32 	%r26, 1127219200;
	mov.b64 	%fd68, {%r25, %r26};
	mov.b32 	%r27, -2147483648;
	mov.b64 	%fd69, {%r27, %r26};
	sub.f64 	%fd70, %fd68, %fd69;
	fma.rn.f64 	%fd71, %fd70, 0d3FE62E42FEFA39EF, %fd65;
	fma.rn.f64 	%fd72, %fd70, 0dBFE62E42FEFA39EF, %fd71;
	sub.f64 	%fd73, %fd72, %fd65;
	sub.f64 	%fd74, %fd67, %fd73;
	fma.rn.f64 	%fd75, %fd70, 0d3C7ABC9E3B39803F, %fd74;
	add.f64 	%fd76, %fd71, %fd75;
	sub.f64 	%fd77, %fd71, %fd76;
	add.f64 	%fd78, %fd75, %fd77;
	{
	.reg .b32 %temp; 
	mov.b64 	{%temp, %r28}, %fd11;
	}
	{
	.reg .b32 %temp; 
	mov.b64 	{%r29, %temp}, %fd11;
	}
	shl.b32 	%r30, %r28, 1;
	setp.gt.u32 	%p3, %r30, -33554433;
	and.b32  	%r31, %r28, -15728641;
	selp.b32 	%r32, %r31, %r28, %p3;
	mov.b64 	%fd79, {%r29, %r32};
	mul.rn.f64 	%fd80, %fd76, %fd79;
	neg.f64 	%fd81, %fd80;
	fma.rn.f64 	%fd82, %fd76, %fd79, %fd81;
	fma.rn.f64 	%fd83, %fd78, %fd79, %fd82;
	add.f64 	%fd4, %fd80, %fd83;
	sub.f64 	%fd84, %fd80, %fd4;
	add.f64 	%fd5, %fd83, %fd84;
	fma.rn.f64 	%fd85, %fd4, 0d3FF71547652B82FE, 0d4338000000000000;
	{
	.reg .b32 %temp; 
	mov.b64 	{%r13, %temp}, %fd85;
	}
	mov.f64 	%fd86, 0dC338000000000000;
	add.rn.f64 	%fd87, %fd85, %fd86;
	fma.rn.f64 	%fd88, %fd87, 0dBFE62E42FEFA39EF, %fd4;
	fma.rn.f64 	%fd89, %fd87, 0dBC7ABC9E3B39803F, %fd88;
	fma.rn.f64 	%fd90, %fd89, 0d3E5ADE1569CE2BDF, 0d3E928AF3FCA213EA;
	fma.rn.f64 	%fd91, %fd90, %fd89, 0d3EC71DEE62401315;
	fma.rn.f64 	%fd92, %fd91, %fd89, 0d3EFA01997C89EB71;
	fma.rn.f64 	%fd93, %fd92, %fd89, 0d3F2A01A014761F65;
	fma.rn.f64 	%fd94, %fd93, %fd89, 0d3F56C16C1852B7AF;
	fma.rn.f64 	%fd95, %fd94, %fd89, 0d3F81111111122322;
	fma.rn.f64 	%fd96, %fd95, %fd89, 0d3FA55555555502A1;
	fma.rn.f64 	%fd97, %fd96, %fd89, 0d3FC5555555555511;
	fma.rn.f64 	%fd98, %fd97, %fd89, 0d3FE000000000000B;
	fma.rn.f64 	%fd99, %fd98, %fd89, 0d3FF0000000000000;
	fma.rn.f64 	%fd100, %fd99, %fd89, 0d3FF0000000000000;
	{
	.reg .b32 %temp; 
	mov.b64 	{%r14, %temp}, %fd100;
	}
	{
	.reg .b32 %temp; 
	mov.b64 	{%temp, %r15}, %fd100;
	}
	shl.b32 	%r33, %r13, 20;
	add.s32 	%r34, %r33, %r15;
	mov.b64 	%fd108, {%r14, %r34};
	{
	.reg .b32 %temp; 
	mov.b64 	{%temp, %r35}, %fd4;
	}
	mov.b32 	%f2, %r35;
	abs.f32 	%f1, %f2;
	setp.lt.f32 	%p4, %f1, 0f4086232B;
	@%p4 bra 	$L__BB1_7;
	setp.lt.f64 	%p5, %fd4, 0d0000000000000000;
	add.f64 	%fd101, %fd4, 0d7FF0000000000000;
	selp.f64 	%fd108, 0d0000000000000000, %fd101, %p5;
	setp.geu.f32 	%p6, %f1, 0f40874800;
	@%p6 bra 	$L__BB1_7;
	shr.u32 	%r36, %r13, 31;
	add.s32 	%r37, %r13, %r36;
	shr.s32 	%r38, %r37, 1;
	shl.b32 	%r39, %r38, 20;
	add.s32 	%r40, %r15, %r39;
	mov.b64 	%fd102, {%r14, %r40};
	sub.s32 	%r41, %r13, %r38;
	shl.b32 	%r42, %r41, 20;
	add.s32 	%r43, %r42, 1072693248;
	mov.b32 	%r44, 0;
	mov.b64 	%fd103, {%r44, %r43};
	mul.f64 	%fd108, %fd103, %fd102;
$L__BB1_7:
	abs.f64 	%fd104, %fd108;
	setp.eq.f64 	%p7, %fd104, 0d7FF0000000000000;
	fma.rn.f64 	%fd105, %fd108, %fd5, %fd108;
	selp.f64 	%fd106, %fd108, %fd105, %p7;
	st.param.f64 	[func_retval0], %fd106;
	ret;

}


// ===== COMPILED SASS (sm_100) =====

	.target	sm_100

	.elftype	@"ET_EXEC"


//--------------------- .note.nv.tkinfo           --------------------------
	.section	.note.nv.tkinfo,"",@"SHT_NOTE"
	.sectionflags	@"SHF_NOTE_NV_TKINFO"
	.tkinfo
        /*0018*/ 	.word	0x00000002
        /*0030*/ 	.string	""
        /*0030*/ 	.string	"ptxas"
        /*0030*/ 	.string	"Cuda compilation tools, release 13.0, V13.0.88"
        /*0030*/ 	.string	"Build cuda_13.0.r13.0/compiler.36424714_0"
        /*0030*/ 	.string	"-arch sm_100 -m 64 "



//--------------------- .note.nv.cuinfo           --------------------------
	.section	.note.nv.cuinfo,"",@"SHT_NOTE"
	.sectionflags	@"SHF_NOTE_NV_CUINFO"
        /*0018*/ 	.short	0x0002
        /*001a*/ 	.short	0x0064
        /*001c*/ 	.short	0x0082
	.zero		2


//--------------------- .nv.info                  --------------------------
	.section	.nv.info,"",@"SHT_CUDA_INFO"
	.align	4


	//----- nvinfo : EIATTR_REGCOUNT
	.align		4
        /*0000*/ 	.byte	0x04, 0x2f
        /*0002*/ 	.short	(.L_1 - .L_0)
	.align		4
.L_0:
        /*0004*/ 	.word	index@(_Z20compute_julia_matrixPhii)
        /*0008*/ 	.word	0x0000001f


	//----- nvinfo : EIATTR_FRAME_SIZE
	.align		4
.L_1:
        /*000c*/ 	.byte	0x04, 0x11
        /*000e*/ 	.short	(.L_3 - .L_2)
	.align		4
.L_2:
        /*0010*/ 	.word	index@($_Z20compute_julia_matrixPhii$__internal_accurate_pow)
        /*0014*/ 	.word	0x00000000


	//----- nvinfo : EIATTR_FRAME_SIZE
	.align		4
.L_3:
        /*0018*/ 	.byte	0x04, 0x11
        /*001a*/ 	.short	(.L_5 - .L_4)
	.align		4
.L_4:
        /*001c*/ 	.word	index@($__internal_0_$__cuda_sm3x_div_rn_noftz_f32_slowpath)
        /*0020*/ 	.word	0x00000000


	//----- nvinfo : EIATTR_FRAME_SIZE
	.align		4
.L_5:
        /*0024*/ 	.byte	0x04, 0x11
        /*0026*/ 	.short	(.L_7 - .L_6)
	.align		4
.L_6:
        /*0028*/ 	.word	index@(_Z20compute_julia_matrixPhii)
        /*002c*/ 	.word	0x00000000


	//----- nvinfo : EIATTR_MIN_STACK_SIZE
	.align		4
.L_7:
        /*0030*/ 	.byte	0x04, 0x12
        /*0032*/ 	.short	(.L_9 - .L_8)
	.align		4
.L_8:
        /*0034*/ 	.word	index@(_Z20compute_julia_matrixPhii)
        /*0038*/ 	.word	0x00000000
.L_9:


//--------------------- .nv.compat                --------------------------
	.section	.nv.compat,"",@"SHT_CUDA_COMPAT_INFO"
	.align	4
        /*0000*/ 	.byte	0x02, 0x09, 0x00, 0x00, 0x02, 0x02, 0x01, 0x00, 0x02, 0x05, 0x05, 0x00, 0x03, 0x07, 0x01, 0x01
        /*0010*/ 	.byte	0x02, 0x03, 0x00, 0x00, 0x02, 0x06, 0x01, 0x00, 0x04, 0x0b, 0x08, 0x00, 0x01, 0x00, 0x00, 0x00
        /*0020*/ 	.byte	0x00, 0x00, 0x00, 0x00


//--------------------- .nv.info._Z20compute_julia_matrixPhii --------------------------
	.section	.nv.info._Z20compute_julia_matrixPhii,"",@"SHT_CUDA_INFO"
	.sectionflags	@""
	.align	4


	//----- nvinfo : EIATTR_CUDA_API_VERSION
	.align		4
        /*0000*/ 	.byte	0x04, 0x37
        /*0002*/ 	.short	(.L_11 - .L_10)
.L_10:
        /*0004*/ 	.word	0x00000082


	//----- nvinfo : EIATTR_KPARAM_INFO
	.align		4
.L_11:
        /*0008*/ 	.byte	0x04, 0x17
        /*000a*/ 	.short	(.L_13 - .L_12)
.L_12:
        /*000c*/ 	.word	0x00000000
        /*0010*/ 	.short	0x0002
        /*0012*/ 	.short	0x000c
        /*0014*/ 	.byte	0x00, 0xf0, 0x11, 0x00


	//----- nvinfo : EIATTR_KPARAM_INFO
	.align		4
.L_13:
        /*0018*/ 	.byte	0x04, 0x17
        /*001a*/ 	.short	(.L_15 - .L_14)
.L_14:
        /*001c*/ 	.word	0x00000000
        /*0020*/ 	.short	0x0001
        /*0022*/ 	.short	0x0008
        /*0024*/ 	.byte	0x00, 0xf0, 0x11, 0x00


	//----- nvinfo : EIATTR_KPARAM_INFO
	.align		4
.L_15:
        /*0028*/ 	.byte	0x04, 0x17
        /*002a*/ 	.short	(.L_17 - .L_16)
.L_16:
        /*002c*/ 	.word	0x00000000
        /*0030*/ 	.short	0x0000
        /*0032*/ 	.short	0x0000
        /*0034*/ 	.byte	0x00, 0xf5, 0x21, 0x00


	//----- nvinfo : EIATTR_SPARSE_MMA_MASK
	.align		4
.L_17:
        /*0038*/ 	.byte	0x03, 0x50
        /*003a*/ 	.short	0x0000


	//----- nvinfo : EIATTR_MAXREG_COUNT
	.align		4
        /*003c*/ 	.byte	0x03, 0x1b
        /*003e*/ 	.short	0x00ff


	//----- nvinfo : EIATTR_MERCURY_ISA_VERSION
	.align		4
        /*0040*/ 	.byte	0x03, 0x5f
        /*0042*/ 	.short	0x0101


	//----- nvinfo : EIATTR_VRC_CTA_INIT_COUNT
	.align		4
        /*0044*/ 	.byte	0x02, 0x4a
	.zero		1
	.zero		1


	//----- nvinfo : EIATTR_EXIT_INSTR_OFFSETS
	.align		4
        /*0048*/ 	.byte	0x04, 0x1c
        /*004a*/ 	.short	(.L_19 - .L_18)


	//   ....[0]....
.L_18:
        /*004c*/ 	.word	0x000000c0


	//   ....[1]....
        /*0050*/ 	.word	0x00000bb0


	//----- nvinfo : EIATTR_CRS_STACK_SIZE
	.align		4
.L_19:
        /*0054*/ 	.byte	0x04, 0x1e
        /*0056*/ 	.short	(.L_21 - .L_20)
.L_20:
        /*0058*/ 	.word	0x00000000


	//----- nvinfo : EIATTR_CBANK_PARAM_SIZE
	.align		4
.L_21:
        /*005c*/ 	.byte	0x03, 0x19
        /*005e*/ 	.short	0x0010


	//----- nvinfo : EIATTR_PARAM_CBANK
	.align		4
        /*0060*/ 	.byte	0x04, 0x0a
        /*0062*/ 	.short	(.L_23 - .L_22)
	.align		4
.L_22:
        /*0064*/ 	.word	index@(.nv.constant0._Z20compute_julia_matrixPhii)
        /*0068*/ 	.short	0x0380
        /*006a*/ 	.short	0x0010


	//----- nvinfo : EIATTR_SW_WAR
	.align		4
.L_23:
        /*006c*/ 	.byte	0x04, 0x36
        /*006e*/ 	.short	(.L_25 - .L_24)
.L_24:
        /*0070*/ 	.word	0x00000008
.L_25:


//--------------------- .nv.callgraph             --------------------------
	.section	.nv.callgraph,"",@"SHT_CUDA_CALLGRAPH"
	.align	4
	.sectionentsize	8
	.align		4
        /*0000*/ 	.word	0x00000000
	.align		4
        /*0004*/ 	.word	0xffffffff
	.align		4
        /*0008*/ 	.word	0x00000000
	.align		4
        /*000c*/ 	.word	0xfffffffe
	.align		4
        /*0010*/ 	.word	0x00000000
	.align		4
        /*0014*/ 	.word	0xfffffffd
	.align		4
        /*0018*/ 	.word	0x00000000
	.align		4
        /*001c*/ 	.word	0xfffffffc


//--------------------- .text._Z20compute_julia_matrixPhii --------------------------
	.section	.text._Z20compute_julia_matrixPhii,"ax",@progbits
	.align	128
        .global         _Z20compute_julia_matrixPhii
        .type           _Z20compute_julia_matrixPhii,@function
        .size           _Z20compute_julia_matrixPhii,(.L_x_30 - _Z20compute_julia_matrixPhii)
        .other          _Z20compute_julia_matrixPhii,@"STO_CUDA_ENTRY STV_DEFAULT"
_Z20compute_julia_matrixPhii:
.text._Z20compute_julia_matrixPhii:
[----:B------:R-:W-:Y:S01]  /*0000*/  LDC R1, c[0x0][0x37c] ;  /* 0x0000df00ff017b82 */ /* 0x000fe20000000800 */
[----:B------:R-:W0:Y:S07]  /*0010*/  S2R R0, SR_TID.Y ;  /* 0x0000000000007919 */ /* 0x000e2e0000002200 */
[----:B------:R-:W1:Y:S01]  /*0020*/  LDC R4, c[0x0][0x360] ;  /* 0x0000d800ff047b82 */ /* 0x000e620000000800 */
[----:B------:R-:W2:Y:S01]  /*0030*/  LDCU.64 UR6, c[0x0][0x388] ;  /* 0x00007100ff0677ac */ /* 0x000ea20008000a00 */
[----:B------:R-:W1:Y:S06]  /*0040*/  S2R R5, SR_TID.X ;  /* 0x0000000000057919 */ /* 0x000e6c0000002100 */
[----:B------:R-:W0:Y:S08]  /*0050*/  S2UR UR5, SR_CTAID.Y ;  /* 0x00000000000579c3 */ /* 0x000e300000002600 */
[----:B------:R-:W0:Y:S08]  /*0060*/  LDC R3, c[0x0][0x364] ;  /* 0x0000d900ff037b82 */ /* 0x000e300000000800 */
[----:B------:R-:W1:Y:S01]  /*0070*/  S2UR UR4, SR_CTAID.X ;  /* 0x00000000000479c3 */ /* 0x000e620000002500 */
[----:B0-----:R-:W-:-:S05]  /*0080*/  IMAD R3, R3, UR5, R0 ;  /* 0x0000000503037c24 */ /* 0x001fca000f8e0200 */
[----:B--2---:R-:W-:Y:S01]  /*0090*/  ISETP.GE.AND P0, PT, R3, UR6, PT ;  /* 0x0000000603007c0c */ /* 0x004fe2000bf06270 */
[----:B-1----:R-:W-:-:S05]  /*00a0*/  IMAD R4, R4, UR4, R5 ;  /* 0x0000000404047c24 */ /* 0x002fca000f8e0205 */
[----:B------:R-:W-:-:S13]  /*00b0*/  ISETP.GE.OR P0, PT, R4, UR7, P0 ;  /* 0x0000000704007c0c */ /* 0x000fda0008706670 */
[----:B------:R-:W-:Y:S05]  /*00c0*/  @P0 EXIT ;  /* 0x000000000000094d */ /* 0x000fea0003800000 */
[----:B------:R-:W-:Y:S01]  /*00d0*/  I2FP.F32.U32 R5, UR6 ;  /* 0x0000000600057c45 */ /* 0x000fe20008201000 */
[----:B------:R-:W-:Y:S01]  /*00e0*/  BSSY.RECONVERGENT B0, `(.L_x_0) ;  /* 0x0000010000007945 */ /* 0x000fe20003800200 */
[----:B------:R-:W-:Y:S02]  /*00f0*/  I2FP.F32.U32 R0, R3 ;  /* 0x0000000300007245 */ /* 0x000fe40000201000 */
[----:B------:R-:W0:Y:S03]  /*0100*/  MUFU.RCP R2, R5 ;  /* 0x0000000500027308 */ /* 0x000e260000001000 */
[----:B------:R-:W-:-:S05]  /*0110*/  FMUL R0, R0, 1.7999999523162841797 ;  /* 0x3fe6666600007820 */ /* 0x000fca0000400000 */
[----:B------:R-:W1:Y:S01]  /*0120*/  FCHK P0, R0, R5 ;  /* 0x0000000500007302 */ /* 0x000e620000000000 */
[----:B0-----:R-:W-:-:S04]  /*0130*/  FFMA R7, -R5, R2, 1 ;  /* 0x3f80000005077423 */ /* 0x001fc80000000102 */
[----:B------:R-:W-:Y:S01]  /*0140*/  FFMA R7, R2, R7, R2 ;  /* 0x0000000702077223 */ /* 0x000fe20000000002 */
[----:B------:R-:W-:-:S03]  /*0150*/  IMAD R2, R3, UR7, R4 ;  /* 0x0000000703027c24 */ /* 0x000fc6000f8e0204 */
[----:B------:R-:W-:-:S04]  /*0160*/  FFMA R6, R0, R7, RZ ;  /* 0x0000000700067223 */ /* 0x000fc800000000ff */
[----:B------:R-:W-:-:S04]  /*0170*/  FFMA R8, -R5, R6, R0 ;  /* 0x0000000605087223 */ /* 0x000fc80000000100 */
[----:B------:R-:W-:Y:S01]  /*0180*/  FFMA R6, R7, R8, R6 ;  /* 0x0000000807067223 */ /* 0x000fe20000000006 */
[----:B-1----:R-:W-:Y:S06]  /*0190*/  @!P0 BRA `(.L_x_1) ;  /* 0x0000000000108947 */ /* 0x002fec0003800000 */
[----:B------:R-:W-:Y:S01]  /*01a0*/  IMAD.MOV.U32 R3, RZ, RZ, R5 ;  /* 0x000000ffff037224 */ /* 0x000fe200078e0005 */
[----:B------:R-:W-:-:S07]  /*01b0*/  MOV R6, 0x1d0 ;  /* 0x000001d000067802 */ /* 0x000fce0000000f00 */
[----:B------:R-:W-:Y:S05]  /*01c0*/  CALL.REL.NOINC `($__internal_0_$__cuda_sm3x_div_rn_noftz_f32_slowpath) ;  /* 0x00000008007c7944 */ /* 0x000fea0003c00000 */
[----:B------:R-:W-:-:S07]  /*01d0*/  IMAD.MOV.U32 R6, RZ, RZ, R0 ;  /* 0x000000ffff067224 */ /* 0x000fce00078e0000 */
.L_x_1:
[----:B------:R-:W-:Y:S05]  /*01e0*/  BSYNC.RECONVERGENT B0 ;  /* 0x0000000000007941 */ /* 0x000fea0003800200 */
.L_x_0:
[----:B------:R-:W0:Y:S01]  /*01f0*/  LDCU UR4, c[0x0][0x38c] ;  /* 0x00007180ff0477ac */ /* 0x000e220008000800 */
[----:B------:R-:W-:Y:S01]  /*0200*/  I2FP.F32.S32 R0, R4 ;  /* 0x0000000400007245 */ /* 0x000fe20000201400 */
[----:B------:R-:W-:Y:S01]  /*0210*/  BSSY.RECONVERGENT B0, `(.L_x_2) ;  /* 0x000000f000007945 */ /* 0x000fe20003800200 */
[----:B------:R-:W-:-:S03]  /*0220*/  FADD R4, R6, -0.89999997615814208984 ;  /* 0xbf66666606047421 */ /* 0x000fc60000000000 */
[----:B------:R-:W-:Y:S01]  /*0230*/  FMUL R0, R0, 3.2000000476837158203 ;  /* 0x404ccccd00007820 */ /* 0x000fe20000400000 */
[----:B0-----:R-:W-:-:S04]  /*0240*/  I2FP.F32.S32 R3, UR4 ;  /* 0x0000000400037c45 */ /* 0x001fc80008201400 */
[----:B------:R-:W0:Y:S08]  /*0250*/  MUFU.RCP R8, R3 ;  /* 0x0000000300087308 */ /* 0x000e300000001000 */
[----:B------:R-:W1:Y:S01]  /*0260*/  FCHK P0, R0, R3 ;  /* 0x0000000300007302 */ /* 0x000e620000000000 */
[----:B0-----:R-:W-:-:S04]  /*0270*/  FFMA R5, -R3, R8, 1 ;  /* 0x3f80000003057423 */ /* 0x001fc80000000108 */
[----:B------:R-:W-:-:S04]  /*0280*/  FFMA R5, R8, R5, R8 ;  /* 0x0000000508057223 */ /* 0x000fc80000000008 */
[----:B------:R-:W-:-:S04]  /*0290*/  FFMA R8, R0, R5, RZ ;  /* 0x0000000500087223 */ /* 0x000fc800000000ff */
[----:B------:R-:W-:-:S04]  /*02a0*/  FFMA R7, -R3, R8, R0 ;  /* 0x0000000803077223 */ /* 0x000fc80000000100 */
[----:B------:R-:W-:Y:S01]  /*02b0*/  FFMA R5, R5, R7, R8 ;  /* 0x0000000705057223 */ /* 0x000fe20000000008 */
[----:B-1----:R-:W-:Y:S06]  /*02c0*/  @!P0 BRA `(.L_x_3) ;  /* 0x00000000000c8947 */ /* 0x002fec0003800000 */
[----:B------:R-:W-:-:S07]  /*02d0*/  MOV R6, 0x2f0 ;  /* 0x000002f000067802 */ /* 0x000fce0000000f00 */
[----:B------:R-:W-:Y:S05]  /*02e0*/  CALL.REL.NOINC `($__internal_0_$__cuda_sm3x_div_rn_noftz_f32_slowpath) ;  /* 0x0000000800347944 */ /* 0x000fea0003c00000 */
[----:B------:R-:W-:-:S07]  /*02f0*/  IMAD.MOV.U32 R5, RZ, RZ, R0 ;  /* 0x000000ffff057224 */ /* 0x000fce00078e0000 */
.L_x_3:
[----:B------:R-:W-:Y:S05]  /*0300*/  BSYNC.RECONVERGENT B0 ;  /* 0x0000000000007941 */ /* 0x000fea0003800200 */
.L_x_2:
[----:B------:R-:W-:Y:S01]  /*0310*/  FADD R5, R5, -1.6000000238418579102 ;  /* 0xbfcccccd05057421 */ /* 0x000fe20000000000 */
[----:B------:R-:W-:Y:S01]  /*0320*/  FMUL R3, R4, R4 ;  /* 0x0000000404037220 */ /* 0x000fe20000400000 */
[----:B------:R-:W0:Y:S01]  /*0330*/  LDCU.64 UR4, c[0x0][0x358] ;  /* 0x00006b00ff0477ac */ /* 0x000e220008000a00 */
[----:B------:R-:W-:Y:S01]  /*0340*/  BSSY.RECONVERGENT B0, `(.L_x_4) ;  /* 0x0000012000007945 */ /* 0x000fe20003800200 */
[----:B------:R-:W-:Y:S01]  /*0350*/  FMUL R0, R5, R5 ;  /* 0x0000000505007220 */ /* 0x000fe20000400000 */
[----:B------:R-:W-:-:S03]  /*0360*/  IMAD.MOV.U32 R10, RZ, RZ, 0x12c ;  /* 0x0000012cff0a7424 */ /* 0x000fc600078e00ff */
[----:B------:R-:W-:-:S05]  /*0370*/  FADD R6, R0, R3 ;  /* 0x0000000300067221 */ /* 0x000fca0000000000 */
[----:B------:R-:W-:-:S13]  /*0380*/  FSETP.GEU.AND P0, PT, R6, 4, PT ;  /* 0x408000000600780b */ /* 0x000fda0003f0e000 */
[----:B0-----:R-:W-:Y:S05]  /*0390*/  @P0 BRA `(.L_x_5) ;  /* 0x0000000000300947 */ /* 0x001fea0003800000 */
[----:B------:R-:W-:-:S07]  /*03a0*/  IMAD.MOV.U32 R10, RZ, RZ, 0x12c ;  /* 0x0000012cff0a7424 */ /* 0x000fce00078e00ff */
.L_x_6:
[----:B------:R-:W-:Y:S01]  /*03b0*/  FADD R0, -R3, R0 ;  /* 0x0000000003007221 */ /* 0x000fe20000000100 */
[----:B------:R-:W-:Y:S01]  /*03c0*/  FADD R3, R5, R5 ;  /* 0x0000000505037221 */ /* 0x000fe20000000000 */
[C---:B------:R-:W-:Y:S01]  /*03d0*/  ISETP.GT.U32.AND P0, PT, R10.reuse, 0x1, PT ;  /* 0x000000010a00780c */ /* 0x040fe20003f04070 */
[----:B------:R-:W-:Y:S02]  /*03e0*/  VIADD R10, R10, 0xffffffff ;  /* 0xffffffff0a0a7836 */ /* 0x000fe40000000000 */
[----:B------:R-:W-:Y:S01]  /*03f0*/  FADD R5, R0, -0.79000002145767211914 ;  /* 0xbf4a3d7100057421 */ /* 0x000fe20000000000 */
[----:B------:R-:W-:-:S03]  /*0400*/  FFMA R4, R3, R4, 0.15000000596046447754 ;  /* 0x3e19999a03047423 */ /* 0x000fc60000000004 */
[----:B------:R-:W-:Y:S01]  /*0410*/  FMUL R0, R5, R5 ;  /* 0x0000000505007220 */ /* 0x000fe20000400000 */
[----:B------:R-:W-:-:S04]  /*0420*/  FMUL R3, R4, R4 ;  /* 0x0000000404037220 */ /* 0x000fc80000400000 */
[----:B------:R-:W-:-:S05]  /*0430*/  FADD R6, R0, R3 ;  /* 0x0000000300067221 */ /* 0x000fca0000000000 */
[----:B------:R-:W-:-:S13]  /*0440*/  FSETP.LT.AND P1, PT, R6, 4, PT ;  /* 0x408000000600780b */ /* 0x000fda0003f21000 */
[----:B------:R-:W-:Y:S05]  /*0450*/  @P0 BRA P1, `(.L_x_6) ;  /* 0xfffffffc00d40947 */ /* 0x000fea000083ffff */
.L_x_5:
[----:B------:R-:W-:Y:S05]  /*0460*/  BSYNC.RECONVERGENT B0 ;  /* 0x0000000000007941 */ /* 0x000fea0003800200 */
.L_x_4:
[----:B------:R-:W-:Y:S01]  /*0470*/  ISETP.NE.AND P0, PT, R10, RZ, PT ;  /* 0x000000ff0a00720c */ /* 0x000fe20003f05270 */
[----:B------:R-:W-:Y:S01]  /*0480*/  BSSY.RECONVERGENT B0, `(.L_x_7) ;  /* 0x0000068000007945 */ /* 0x000fe20003800200 */
[----:B------:R-:W-:Y:S02]  /*0490*/  HFMA2 R9, -RZ, RZ, 2.173828125, 0 ;  /* 0x40590000ff097431 */ /* 0x000fe400000001ff */
[----:B------:R-:W-:Y:S02]  /*04a0*/  IMAD.MOV.U32 R4, RZ, RZ, 0x0 ;  /* 0x00000000ff047424 */ /* 0x000fe400078e00ff */
[----:B------:R-:W-:Y:S02]  /*04b0*/  IMAD.MOV.U32 R5, RZ, RZ, 0x40690000 ;  /* 0x40690000ff057424 */ /* 0x000fe400078e00ff */
[----:B------:R-:W-:Y:S02]  /*04c0*/  IMAD.MOV.U32 R6, RZ, RZ, 0x0 ;  /* 0x00000000ff067424 */ /* 0x000fe400078e00ff */
[----:B------:R-:W-:-:S02]  /*04d0*/  IMAD.MOV.U32 R7, RZ, RZ, 0x40590000 ;  /* 0x40590000ff077424 */ /* 0x000fc400078e00ff */
[----:B------:R-:W-:Y:S01]  /*04e0*/  IMAD.MOV.U32 R8, RZ, RZ, 0x0 ;  /* 0x00000000ff087424 */ /* 0x000fe200078e00ff */
[----:B------:R-:W-:Y:S06]  /*04f0*/  @!P0 BRA `(.L_x_8) ;  /* 0x0000000400808947 */ /* 0x000fec0003800000 */
[----:B------:R-:W-:Y:S01]  /*0500*/  I2FP.F32.S32 R0, R10 ;  /* 0x0000000a00007245 */ /* 0x000fe20000201400 */
[----:B------:R-:W-:Y:S01]  /*0510*/  IMAD.MOV.U32 R4, RZ, RZ, 0x3b5a740e ;  /* 0x3b5a740eff047424 */ /* 0x000fe200078e00ff */
[----:B------:R-:W-:Y:S01]  /*0520*/  BSSY.RECONVERGENT B1, `(.L_x_9) ;  /* 0x000000d000017945 */ /* 0x000fe20003800200 */
[----:B------:R-:W-:Y:S01]  /*0530*/  IMAD.MOV.U32 R3, RZ, RZ, 0x43960000 ;  /* 0x43960000ff037424 */ /* 0x000fe200078e00ff */
[----:B------:R-:W0:Y:S03]  /*0540*/  FCHK P0, R0, 300 ;  /* 0x4396000000007902 */ /* 0x000e260000000000 */
[----:B------:R-:W-:-:S04]  /*0550*/  FFMA R3, R4, -R3, 1 ;  /* 0x3f80000004037423 */ /* 0x000fc80000000803 */
[----:B------:R-:W-:-:S04]  /*0560*/  FFMA R3, R3, R4, 0.0033333334140479564667 ;  /* 0x3b5a740e03037423 */ /* 0x000fc80000000004 */
[----:B------:R-:W-:-:S04]  /*0570*/  FFMA R4, R0, R3, RZ ;  /* 0x0000000300047223 */ /* 0x000fc800000000ff */
[----:B------:R-:W-:-:S04]  /*0580*/  FFMA R5, R4, -300, R0 ;  /* 0xc396000004057823 */ /* 0x000fc80000000000 */
[----:B------:R-:W-:Y:S01]  /*0590*/  FFMA R3, R3, R5, R4 ;  /* 0x0000000503037223 */ /* 0x000fe20000000004 */
[----:B0-----:R-:W-:Y:S06]  /*05a0*/  @!P0 BRA `(.L_x_10) ;  /* 0x0000000000108947 */ /* 0x001fec0003800000 */
[----:B------:R-:W-:Y:S01]  /*05b0*/  IMAD.MOV.U32 R3, RZ, RZ, 0x43960000 ;  /* 0x43960000ff037424 */ /* 0x000fe200078e00ff */
[----:B------:R-:W-:-:S07]  /*05c0*/  MOV R6, 0x5e0 ;  /* 0x000005e000067802 */ /* 0x000fce0000000f00 */
[----:B------:R-:W-:Y:S05]  /*05d0*/  CALL.REL.NOINC `($__internal_0_$__cuda_sm3x_div_rn_noftz_f32_slowpath) ;  /* 0x0000000400787944 */ /* 0x000fea0003c00000 */
[----:B------:R-:W-:-:S07]  /*05e0*/  IMAD.MOV.U32 R3, RZ, RZ, R0 ;  /* 0x000000ffff037224 */ /* 0x000fce00078e0000 */
.L_x_10:
[----:B------:R-:W-:Y:S05]  /*05f0*/  BSYNC.RECONVERGENT B1 ;  /* 0x0000000000017941 */ /* 0x000fea0003800200 */
.L_x_9:
[----:B------:R-:W-:Y:S01]  /*0600*/  FSETP.NEU.AND P0, PT, R3, RZ, PT ;  /* 0x000000ff0300720b */ /* 0x000fe20003f0d000 */
[----:B------:R0:W1:Y:S01]  /*0610*/  F2F.F64.F32 R6, R3 ;  /* 0x0000000300067310 */ /* 0x0000620000201800 */
[----:B------:R-:W-:Y:S11]  /*0620*/  BSSY.RECONVERGENT B1, `(.L_x_11) ;  /* 0x000000b000017945 */ /* 0x000ff60003800200 */
[----:B------:R-:W-:Y:S01]  /*0630*/  @!P0 CS2R R4, SRZ ;  /* 0x0000000000048805 */ /* 0x000fe2000001ff00 */
[----:B0-----:R-:W-:Y:S06]  /*0640*/  @!P0 BRA `(.L_x_12) ;  /* 0x0000000000208947 */ /* 0x001fec0003800000 */
[----:B-1----:R-:W-:Y:S01]  /*0650*/  DADD R20, -RZ, |R6| ;  /* 0x00000000ff147229 */ /* 0x002fe20000000506 */
[----:B------:R-:W-:Y:S01]  /*0660*/  ISETP.GE.AND P0, PT, R7, RZ, PT ;  /* 0x000000ff0700720c */ /* 0x000fe20003f06270 */
[----:B------:R-:W-:Y:S01]  /*0670*/  IMAD.MOV.U32 R26, RZ, RZ, -0x66666666 ;  /* 0x9999999aff1a7424 */ /* 0x000fe200078e00ff */
[----:B------:R-:W-:Y:S01]  /*0680*/  MOV R0, 0x6b0 ;  /* 0x000006b000007802 */ /* 0x000fe20000000f00 */
[----:B------:R-:W-:-:S10]  /*0690*/  IMAD.MOV.U32 R27, RZ, RZ, 0x3ff99999 ;  /* 0x3ff99999ff1b7424 */ /* 0x000fd400078e00ff */
[----:B------:R-:W-:Y:S05]  /*06a0*/  CALL.REL.NOINC `($_Z20compute_julia_matrixPhii$__internal_accurate_pow) ;  /* 0x0000000800dc7944 */ /* 0x000fea0003c00000 */
[----:B------:R-:W-:Y:S02]  /*06b0*/  FSEL R4, R13, RZ, P0 ;  /* 0x000000ff0d047208 */ /* 0x000fe40000000000 */
[----:B------:R-:W-:-:S07]  /*06c0*/  FSEL R5, R16, -QNAN , P0 ;  /* 0xfff8000010057808 */ /* 0x000fce0000000000 */
.L_x_12:
[----:B------:R-:W-:Y:S05]  /*06d0*/  BSYNC.RECONVERGENT B1 ;  /* 0x0000000000017941 */ /* 0x000fea0003800200 */
.L_x_11:
[----:B------:R-:W-:Y:S01]  /*06e0*/  UMOV UR6, 0x9999999a ;  /* 0x9999999a00067882 */ /* 0x000fe20000000000 */
[----:B------:R-:W-:Y:S01]  /*06f0*/  UMOV UR7, 0x3ff99999 ;  /* 0x3ff9999900077882 */ /* 0x000fe20000000000 */
[----:B------:R-:W-:Y:S01]  /*0700*/  FSETP.NEU.AND P1, PT, R3, RZ, PT ;  /* 0x000000ff0300720b */ /* 0x000fe20003f2d000 */
[----:B-1----:R-:W-:Y:S01]  /*0710*/  DADD R8, R6, UR6 ;  /* 0x0000000606087e29 */ /* 0x002fe20008000000 */
[----:B------:R-:W-:Y:S09]  /*0720*/  BSSY.RECONVERGENT B1, `(.L_x_13) ;  /* 0x0000010000017945 */ /* 0x000ff20003800200 */
[----:B------:R-:W-:-:S04]  /*0730*/  LOP3.LUT R8, R9, 0x7ff00000, RZ, 0xc0, !PT ;  /* 0x7ff0000009087812 */ /* 0x000fc800078ec0ff */
[----:B------:R-:W-:Y:S02]  /*0740*/  ISETP.NE.AND P0, PT, R8, 0x7ff00000, PT ;  /* 0x7ff000000800780c */ /* 0x000fe40003f05270 */
[----:B------:R-:W-:-:S11]  /*0750*/  @!P1 CS2R R8, SRZ ;  /* 0x0000000000089805 */ /* 0x000fd6000001ff00 */
[----:B------:R-:W-:-:S14]  /*0760*/  DSETP.NEU.OR P0, PT, |R6|, +INF , P0 ;  /* 0x7ff000000600742a */ /* 0x000fdc000070d600 */
[----:B------:R-:W-:Y:S02]  /*0770*/  @!P0 IMAD.MOV.U32 R4, RZ, RZ, 0x0 ;  /* 0x00000000ff048424 */ /* 0x000fe400078e00ff */
[----:B------:R-:W-:Y:S01]  /*0780*/  @!P0 IMAD.MOV.U32 R5, RZ, RZ, 0x7ff00000 ;  /* 0x7ff00000ff058424 */ /* 0x000fe200078e00ff */
[----:B------:R-:W-:Y:S06]  /*0790*/  @!P1 BRA `(.L_x_14) ;  /* 0x0000000000209947 */ /* 0x000fec0003800000 */
[----:B------:R-:W-:Y:S01]  /*07a0*/  DADD R20, -RZ, |R6| ;  /* 0x00000000ff147229 */ /* 0x000fe20000000506 */
[----:B------:R-:W-:Y:S01]  /*07b0*/  ISETP.GE.AND P0, PT, R7, RZ, PT ;  /* 0x000000ff0700720c */ /* 0x000fe20003f06270 */
[----:B------:R-:W-:Y:S01]  /*07c0*/  IMAD.MOV.U32 R26, RZ, RZ, 0x33333333 ;  /* 0x33333333ff1a7424 */ /* 0x000fe200078e00ff */
[----:B------:R-:W-:Y:S02]  /*07d0*/  MOV R27, 0x3fd33333 ;  /* 0x3fd33333001b7802 */ /* 0x000fe40000000f00 */
[----:B------:R-:W-:-:S09]  /*07e0*/  MOV R0, 0x800 ;  /* 0x0000080000007802 */ /* 0x000fd20000000f00 */
[----:B------:R-:W-:Y:S05]  /*07f0*/  CALL.REL.NOINC `($_Z20compute_julia_matrixPhii$__internal_accurate_pow) ;  /* 0x0000000800887944 */ /* 0x000fea0003c00000 */
[----:B------:R-:W-:Y:S02]  /*0800*/  FSEL R8, R13, RZ, P0 ;  /* 0x000000ff0d087208 */ /* 0x000fe40000000000 */
[----:B------:R-:W-:-:S07]  /*0810*/  FSEL R9, R16, -QNAN , P0 ;  /* 0xfff8000010097808 */ /* 0x000fce0000000000 */
.L_x_14:
[----:B------:R-:W-:Y:S05]  /*0820*/  BSYNC.RECONVERGENT B1 ;  /* 0x0000000000017941 */ /* 0x000fea0003800200 */
.L_x_13:
[----:B------:R-:W-:Y:S01]  /*0830*/  UMOV UR6, 0x33333333 ;  /* 0x3333333300067882 */ /* 0x000fe20000000000 */
[----:B------:R-:W-:Y:S01]  /*0840*/  UMOV UR7, 0x3fd33333 ;  /* 0x3fd3333300077882 */ /* 0x000fe20000000000 */
[----:B------:R-:W-:Y:S01]  /*0850*/  DADD R20, -RZ, |R6| ;  /* 0x00000000ff147229 */ /* 0x000fe20000000506 */
[----:B------:R-:W-:Y:S01]  /*0860*/  BSSY.RECONVERGENT B1, `(.L_x_15) ;  /* 0x000000d000017945 */ /* 0x000fe20003800200 */
[----:B------:R-:W-:Y:S01]  /*0870*/  DADD R10, R6, UR6 ;  /* 0x00000006060a7e29 */ /* 0x000fe20008000000 */
[----:B------:R-:W-:Y:S01]  /*0880*/  FSETP.NEU.AND P1, PT, R3, RZ, PT ;  /* 0x000000ff0300720b */ /* 0x000fe20003f2d000 */
[----:B------:R-:W-:Y:S01]  /*0890*/  IMAD.MOV.U32 R26, RZ, RZ, RZ ;  /* 0x000000ffff1a7224 */ /* 0x000fe200078e00ff */
[----:B------:R-:W-:Y:S01]  /*08a0*/  ISETP.GE.AND P2, PT, R7, RZ, PT ;  /* 0x000000ff0700720c */ /* 0x000fe20003f46270 */
[----:B------:R-:W-:Y:S01]  /*08b0*/  IMAD.MOV.U32 R27, RZ, RZ, 0x40080000 ;  /* 0x40080000ff1b7424 */ /* 0x000fe200078e00ff */
[----:B------:R-:W-:-:S05]  /*08c0*/  MOV R0, 0x930 ;  /* 0x0000093000007802 */ /* 0x000fca0000000f00 */
[----:B------:R-:W-:-:S04]  /*08d0*/  LOP3.LUT R10, R11, 0x7ff00000, RZ, 0xc0, !PT ;  /* 0x7ff000000b0a7812 */ /* 0x000fc800078ec0ff */
[----:B------:R-:W-:-:S13]  /*08e0*/  ISETP.NE.AND P0, PT, R10, 0x7ff00000, PT ;  /* 0x7ff000000a00780c */ /* 0x000fda0003f05270 */
[----:B------:R-:W-:-:S14]  /*08f0*/  DSETP.NEU.OR P0, PT, |R6|, +INF , P0 ;  /* 0x7ff000000600742a */ /* 0x000fdc000070d600 */
[----:B------:R-:W-:Y:S02]  /*0900*/  @!P0 IMAD.MOV.U32 R8, RZ, RZ, 0x0 ;  /* 0x00000000ff088424 */ /* 0x000fe400078e00ff */
[----:B------:R-:W-:-:S07]  /*0910*/  @!P0 IMAD.MOV.U32 R9, RZ, RZ, 0x7ff00000 ;  /* 0x7ff00000ff098424 */ /* 0x000fce00078e00ff */
[----:B------:R-:W-:Y:S05]  /*0920*/  CALL.REL.NOINC `($_Z20compute_julia_matrixPhii$__internal_accurate_pow) ;  /* 0x00000008003c7944 */ /* 0x000fea0003c00000 */
[----:B------:R-:W-:Y:S05]  /*0930*/  BSYNC.RECONVERGENT B1 ;  /* 0x0000000000017941 */ /* 0x000fea0003800200 */
.L_x_15:
[----:B------:R-:W-:Y:S01]  /*0940*/  DADD R10, R6, 3 ;  /* 0x40080000060a7429 */ /* 0x000fe20000000000 */
[----:B------:R-:W-:Y:S01]  /*0950*/  IMAD.MOV.U32 R12, RZ, RZ, 0x0 ;  /* 0x00000000ff0c7424 */ /* 0x000fe200078e00ff */
[----:B------:R-:W-:Y:S02]  /*0960*/  DMUL R8, R8, -255 ;  /* 0xc06fe00008087828 */ /* 0x000fe40000000000 */
[----:B------:R-:W-:-:S06]  /*0970*/  DMUL R4, R4, -500 ;  /* 0xc07f400004047828 */ /* 0x000fcc0000000000 */
[----:B------:R-:W-:Y:S01]  /*0980*/  LOP3.LUT R10, R11, 0x7ff00000, RZ, 0xc0, !PT ;  /* 0x7ff000000b0a7812 */ /* 0x000fe200078ec0ff */
[----:B------:R-:W-:-:S03]  /*0990*/  IMAD.MOV.U32 R11, RZ, RZ, R16 ;  /* 0x000000ffff0b7224 */ /* 0x000fc600078e0010 */
[----:B------:R-:W-:Y:S01]  /*09a0*/  ISETP.NE.AND P0, PT, R10, 0x7ff00000, PT ;  /* 0x7ff000000a00780c */ /* 0x000fe20003f05270 */
[----:B------:R-:W-:-:S06]  /*09b0*/  IMAD.MOV.U32 R10, RZ, RZ, R13 ;  /* 0x000000ffff0a7224 */ /* 0x000fcc00078e000d */
[----:B------:R-:W-:-:S06]  /*09c0*/  DADD R10, -RZ, -R10 ;  /* 0x00000000ff0a7229 */ /* 0x000fcc000000090a */
[----:B------:R-:W-:-:S04]  /*09d0*/  DSETP.NEU.OR P0, PT, |R6|, +INF , P0 ;  /* 0x7ff000000600742a */ /* 0x000fc8000070d600 */
[----:B------:R-:W-:Y:S01]  /*09e0*/  FSEL R10, R10, R13, !P2 ;  /* 0x0000000d0a0a7208 */ /* 0x000fe20005000000 */
[----:B------:R-:W-:Y:S01]  /*09f0*/  IMAD.MOV.U32 R13, RZ, RZ, 0x406fe000 ;  /* 0x406fe000ff0d7424 */ /* 0x000fe200078e00ff */
[----:B------:R-:W-:Y:S01]  /*0a00*/  FSEL R11, R11, R16, !P2 ;  /* 0x000000100b0b7208 */ /* 0x000fe20005000000 */
[----:B------:R-:W-:Y:S01]  /*0a10*/  @!P1 IMAD.MOV.U32 R11, RZ, RZ, R7 ;  /* 0x000000ffff0b9224 */ /* 0x000fe200078e0007 */
[----:B------:R-:W-:-:S06]  /*0a20*/  @!P1 MOV R10, RZ ;  /* 0x000000ff000a9202 */ /* 0x000fcc0000000f00 */
[----:B------:R-:W-:Y:S01]  /*0a30*/  @!P0 IMAD.MOV.U32 R0, RZ, RZ, -0x100000 ;  /* 0xfff00000ff008424 */ /* 0x000fe200078e00ff */
[----:B------:R-:W-:Y:S01]  /*0a40*/  @!P0 ISETP.GE.AND P3, PT, R7, RZ, PT ;  /* 0x000000ff0700820c */ /* 0x000fe20003f66270 */
[----:B------:R-:W-:-:S03]  /*0a50*/  @!P0 IMAD.MOV.U32 R10, RZ, RZ, RZ ;  /* 0x000000ffff0a8224 */ /* 0x000fc600078e00ff */
[----:B------:R-:W-:-:S05]  /*0a60*/  @!P0 SEL R0, R0, 0x7ff00000, !P3 ;  /* 0x7ff0000000008807 */ /* 0x000fca0005800000 */
[----:B------:R-:W-:Y:S01]  /*0a70*/  @!P0 IMAD.MOV.U32 R11, RZ, RZ, R0 ;  /* 0x000000ffff0b8224 */ /* 0x000fe200078e0000 */
[----:B------:R-:W-:-:S04]  /*0a80*/  FSETP.NEU.AND P0, PT, R3, 1, PT ;  /* 0x3f8000000300780b */ /* 0x000fc80003f0d000 */
[----:B------:R-:W-:Y:S01]  /*0a90*/  FSEL R6, R8, RZ, P0 ;  /* 0x000000ff08067208 */ /* 0x000fe20000000000 */
[----:B------:R-:W-:Y:S01]  /*0aa0*/  DFMA R10, R10, -R12, 255 ;  /* 0x406fe0000a0a742b */ /* 0x000fe2000000080c */
[----:B------:R-:W-:Y:S02]  /*0ab0*/  FSEL R7, R9, -3.748046875, P0 ;  /* 0xc06fe00009077808 */ /* 0x000fe40000000000 */
[----:B------:R-:W-:Y:S02]  /*0ac0*/  FSEL R4, R4, RZ, P0 ;  /* 0x000000ff04047208 */ /* 0x000fe40000000000 */
[----:B------:R-:W-:-:S05]  /*0ad0*/  FSEL R5, R5, -3.98828125, P0 ;  /* 0xc07f400005057808 */ /* 0x000fca0000000000 */
[----:B------:R-:W-:Y:S02]  /*0ae0*/  FSEL R8, R10, RZ, P0 ;  /* 0x000000ff0a087208 */ /* 0x000fe40000000000 */
[----:B------:R-:W-:-:S07]  /*0af0*/  FSEL R9, R11, RZ, P0 ;  /* 0x000000ff0b097208 */ /* 0x000fce0000000000 */
.L_x_8:
[----:B------:R-:W-:Y:S05]  /*0b00*/  BSYNC.RECONVERGENT B0 ;  /* 0x0000000000007941 */ /* 0x000fea0003800200 */
.L_x_7:
[----:B------:R-:W0:Y:S01]  /*0b10*/  LDCU.64 UR6, c[0x0][0x380] ;  /* 0x00007000ff0677ac */ /* 0x000e220008000a00 */
[----:B------:R-:W-:Y:S01]  /*0b20*/  F2I.U32.F64.TRUNC R7, R6 ;  /* 0x0000000600077311 */ /* 0x000fe2000030d000 */
[----:B------:R-:W-:-:S07]  /*0b30*/  IMAD R0, R2, 0x3, RZ ;  /* 0x0000000302007824 */ /* 0x000fce00078e02ff */
[----:B------:R-:W1:Y:S08]  /*0b40*/  F2I.U32.F64.TRUNC R5, R4 ;  /* 0x0000000400057311 */ /* 0x000e70000030d000 */
[----:B------:R-:W2:Y:S01]  /*0b50*/  F2I.U32.F64.TRUNC R9, R8 ;  /* 0x0000000800097311 */ /* 0x000ea2000030d000 */
[----:B0-----:R-:W-:-:S04]  /*0b60*/  IADD3 R2, P0, PT, R0, UR6, RZ ;  /* 0x0000000600027c10 */ /* 0x001fc8000ff1e0ff */
[----:B------:R-:W-:-:S05]  /*0b70*/  LEA.HI.X.SX32 R3, R0, UR7, 0x1, P0 ;  /* 0x0000000700037c11 */ /* 0x000fca00080f0eff */
[----:B-1----:R-:W-:Y:S04]  /*0b80*/  STG.E.U8 desc[UR4][R2.64], R5 ;  /* 0x0000000502007986 */ /* 0x002fe8000c101104 */
[----:B------:R-:W-:Y:S04]  /*0b90*/  STG.E.U8 desc[UR4][R2.64+0x1], R7 ;  /* 0x0000010702007986 */ /* 0x000fe8000c101104 */
[----:B--2---:R-:W-:Y:S01]  /*0ba0*/  STG.E.U8 desc[UR4][R2.64+0x2], R9 ;  /* 0x0000020902007986 */ /* 0x004fe2000c101104 */
[----:B------:R-:W-:Y:S05]  /*0bb0*/  EXIT ;  /* 0x000000000000794d */ /* 0x000fea0003800000 */
        .weak           $__internal_0_$__cuda_sm3x_div_rn_noftz_f32_slowpath
        .type           $__internal_0_$__cuda_sm3x_div_rn_noftz_f32_slowpath,@function
        .size           $__internal_0_$__cuda_sm3x_div_rn_noftz_f32_slowpath,($_Z20compute_julia_matrixPhii$__internal_accurate_pow - $__internal_0_$__cuda_sm3x_div_rn_noftz_f32_slowpath)
$__internal_0_$__cuda_sm3x_div_rn_noftz_f32_slowpath:
[----:B------:R-:W-:Y:S01]  /*0bc0*/  SHF.R.U32.HI R7, RZ, 0x17, R3 ;  /* 0x00000017ff077819 */ /* 0x000fe20000011603 */
[----:B------:R-:W-:Y:S01]  /*0bd0*/  BSSY.RECONVERGENT B2, `(.L_x_16) ;  /* 0x0000062000027945 */ /* 0x000fe20003800200 */
[----:B------:R-:W-:Y:S02]  /*0be0*/  SHF.R.U32.HI R5, RZ, 0x17, R0 ;  /* 0x00000017ff057819 */ /* 0x000fe40000011600 */
[----:B------:R-:W-:Y:S02]  /*0bf0*/  LOP3.LUT R12, R7, 0xff, RZ, 0xc0, !PT ;  /* 0x000000ff070c7812 */ /* 0x000fe400078ec0ff */
[----:B------:R-:W-:-:S03]  /*0c00*/  LOP3.LUT R10, R5, 0xff, RZ, 0xc0, !PT ;  /* 0x000000ff050a7812 */ /* 0x000fc600078ec0ff */
[----:B------:R-:W-:Y:S02]  /*0c10*/  VIADD R8, R12, 0xffffffff ;  /* 0xffffffff0c087836 */ /* 0x000fe40000000000 */
[----:B------:R-:W-:-:S03]  /*0c20*/  VIADD R7, R10, 0xffffffff ;  /* 0xffffffff0a077836 */ /* 0x000fc60000000000 */
[----:B------:R-:W-:-:S04]  /*0c30*/  ISETP.GT.U32.AND P0, PT, R8, 0xfd, PT ;  /* 0x000000fd0800780c */ /* 0x000fc80003f04070 */
[----:B------:R-:W-:-:S13]  /*0c40*/  ISETP.GT.U32.OR P0, PT, R7, 0xfd, P0 ;  /* 0x000000fd0700780c */ /* 0x000fda0000704470 */
[----:B------:R-:W-:Y:S01]  /*0c50*/  @!P0 IMAD.MOV.U32 R5, RZ, RZ, RZ ;  /* 0x000000ffff058224 */ /* 0x000fe200078e00ff */
[----:B------:R-:W-:Y:S06]  /*0c60*/  @!P0 BRA `(.L_x_17) ;  /* 0x00000000005c8947 */ /* 0x000fec0003800000 */
[----:B------:R-:W-:Y:S02]  /*0c70*/  FSETP.GTU.FTZ.AND P0, PT, |R0|, +INF , PT ;  /* 0x7f8000000000780b */ /* 0x000fe40003f1c200 */
[----:B------:R-:W-:-:S04]  /*0c80*/  FSETP.GTU.FTZ.AND P1, PT, |R3|, +INF , PT ;  /* 0x7f8000000300780b */ /* 0x000fc80003f3c200 */
[----:B------:R-:W-:-:S13]  /*0c90*/  PLOP3.LUT P0, PT, P0, P1, PT, 0xf8, 0x8f ;  /* 0x00000000008f781c */ /* 0x000fda0000703f70 */
[----:B------:R-:W-:Y:S05]  /*0ca0*/  @P0 BRA `(.L_x_18) ;  /* 0x00000004004c0947 */ /* 0x000fea0003800000 */
[----:B------:R-:W-:-:S13]  /*0cb0*/  LOP3.LUT P0, RZ, R3, 0x7fffffff, R0, 0xc8, !PT ;  /* 0x7fffffff03ff7812 */ /* 0x000fda000780c800 */
[----:B------:R-:W-:Y:S05]  /*0cc0*/  @!P0 BRA `(.L_x_19) ;  /* 0x00000004003c8947 */ /* 0x000fea0003800000 */
[C---:B------:R-:W-:Y:S02]  /*0cd0*/  FSETP.NEU.FTZ.AND P0, PT, |R0|.reuse, +INF , PT ;  /* 0x7f8000000000780b */ /* 0x040fe40003f1d200 */
[----:B------:R-:W-:Y:S02]  /*0ce0*/  FSETP.NEU.FTZ.AND P2, PT, |R3|, +INF , PT ;  /* 0x7f8000000300780b */ /* 0x000fe40003f5d200 */
[----:B------:R-:W-:-:S11]  /*0cf0*/  FSETP.NEU.FTZ.AND P1, PT, |R0|, +INF , PT ;  /* 0x7f8000000000780b */ /* 0x000fd60003f3d200 */
[----:B------:R-:W-:Y:S05]  /*0d00*/  @!P2 BRA !P0, `(.L_x_19) ;  /* 0x00000004002ca947 */ /* 0x000fea0004000000 */
[----:B------:R-:W-:-:S04]  /*0d10*/  LOP3.LUT P0, RZ, R0, 0x7fffffff, RZ, 0xc0, !PT ;  /* 0x7fffffff00ff7812 */ /* 0x000fc8000780c0ff */
[----:B------:R-:W-:-:S13]  /*0d20*/  PLOP3.LUT P0, PT, P2, P0, PT, 0x2f, 0xf2 ;  /* 0x0000000000f2781c */ /* 0x000fda0001700577 */
[----:B------:R-:W-:Y:S05]  /*0d30*/  @P0 BRA `(.L_x_20) ;  /* 0x0000000400180947 */ /* 0x000fea0003800000 */
[----:B------:R-:W-:-:S04]  /*0d40*/  LOP3.LUT P0, RZ, R3, 0x7fffffff, RZ, 0xc0, !PT ;  /* 0x7fffffff03ff7812 */ /* 0x000fc8000780c0ff */
[----:B------:R-:W-:-:S13]  /*0d50*/  PLOP3.LUT P0, PT, P1, P0, PT, 0x2f, 0xf2 ;  /* 0x0000000000f2781c */ /* 0x000fda0000f00577 */
[----:B------:R-:W-:Y:S05]  /*0d60*/  @P0 BRA `(.L_x_21) ;  /* 0x0000000400000947 */ /* 0x000fea0003800000 */
[----:B------:R-:W-:Y:S02]  /*0d70*/  ISETP.GE.AND P0, PT, R7, RZ, PT ;  /* 0x000000ff0700720c */ /* 0x000fe40003f06270 */
[----:B------:R-:W-:-:S11]  /*0d80*/  ISETP.GE.AND P1, PT, R8, RZ, PT ;  /* 0x000000ff0800720c */ /* 0x000fd60003f26270 */
[----:B------:R-:W-:Y:S02]  /*0d90*/  @P0 IMAD.MOV.U32 R5, RZ, RZ, RZ ;  /* 0x000000ffff050224 */ /* 0x000fe400078e00ff */
[----:B------:R-:W-:Y:S01]  /*0da0*/  @!P0 FFMA R0, R0, 1.84467440737095516160e+19, RZ ;  /* 0x5f80000000008823 */ /* 0x000fe200000000ff */
[----:B------:R-:W-:Y:S02]  /*0db0*/  @!P0 IMAD.MOV.U32 R5, RZ, RZ, -0x40 ;  /* 0xffffffc0ff058424 */ /* 0x000fe400078e00ff */
[----:B------:R-:W-:Y:S02]  /*0dc0*/  @!P1 FFMA R3, R3, 1.84467440737095516160e+19, RZ ;  /* 0x5f80000003039823 */ /* 0x000fe400000000ff */
[----:B------:R-:W-:-:S07]  /*0dd0*/  @!P1 VIADD R5, R5, 0x40 ;  /* 0x0000004005059836 */ /* 0x000fce0000000000 */
.L_x_17:
[----:B------:R-:W-:Y:S01]  /*0de0*/  LEA R8, R12, 0xc0800000, 0x17 ;  /* 0xc08000000c087811 */ /* 0x000fe200078eb8ff */
[----:B------:R-:W-:Y:S03]  /*0df0*/  BSSY.RECONVERGENT B3, `(.L_x_22) ;  /* 0x0000036000037945 */ /* 0x000fe60003800200 */
[----:B------:R-:W-:Y:S01]  /*0e00*/  IADD3 R8, PT, PT, -R8, R3, RZ ;  /* 0x0000000308087210 */ /* 0x000fe20007ffe1ff */
[----:B------:R-:W-:-:S03]  /*0e10*/  VIADD R3, R10, 0xffffff81 ;  /* 0xffffff810a037836 */ /* 0x000fc60000000000 */
[----:B------:R0:W1:Y:S01]  /*0e20*/  MUFU.RCP R7, R8 ;  /* 0x0000000800077308 */ /* 0x0000620000001000 */
[----:B------:R-:W-:Y:S01]  /*0e30*/  FADD.FTZ R9, -R8, -RZ ;  /* 0x800000ff08097221 */ /* 0x000fe20000010100 */
[C---:B------:R-:W-:Y:S01]  /*0e40*/  IMAD R0, R3.reuse, -0x800000, R0 ;  /* 0xff80000003007824 */ /* 0x040fe200078e0200 */
[----:B0-----:R-:W-:-:S05]  /*0e50*/  IADD3 R8, PT, PT, R3, 0x7f, -R12 ;  /* 0x0000007f03087810 */ /* 0x001fca0007ffe80c */
[----:B------:R-:W-:Y:S02]  /*0e60*/  IMAD.IADD R8, R8, 0x1, R5 ;  /* 0x0000000108087824 */ /* 0x000fe400078e0205 */
[----:B-1----:R-:W-:-:S04]  /*0e70*/  FFMA R10, R7, R9, 1 ;  /* 0x3f800000070a7423 */ /* 0x002fc80000000009 */
[----:B------:R-:W-:-:S04]  /*0e80*/  FFMA R14, R7, R10, R7 ;  /* 0x0000000a070e7223 */ /* 0x000fc80000000007 */
[----:B------:R-:W-:-:S04]  /*0e90*/  FFMA R7, R0, R14, RZ ;  /* 0x0000000e00077223 */ /* 0x000fc800000000ff */
[----:B------:R-:W-:-:S04]  /*0ea0*/  FFMA R10, R9, R7, R0 ;  /* 0x00000007090a7223 */ /* 0x000fc80000000000 */
[----:B------:R-:W-:-:S04]  /*0eb0*/  FFMA R7, R14, R10, R7 ;  /* 0x0000000a0e077223 */ /* 0x000fc80000000007 */
[----:B------:R-:W-:-:S04]  /*0ec0*/  FFMA R10, R9, R7, R0 ;  /* 0x00000007090a7223 */ /* 0x000fc80000000000 */
[----:B------:R-:W-:-:S05]  /*0ed0*/  FFMA R0, R14, R10, R7 ;  /* 0x0000000a0e007223 */ /* 0x000fca0000000007 */
[----:B------:R-:W-:-:S04]  /*0ee0*/  SHF.R.U32.HI R3, RZ, 0x17, R0 ;  /* 0x00000017ff037819 */ /* 0x000fc80000011600 */
[----:B------:R-:W-:-:S05]  /*0ef0*/  LOP3.LUT R3, R3, 0xff, RZ, 0xc0, !PT ;  /* 0x000000ff03037812 */ /* 0x000fca00078ec0ff */
[----:B------:R-:W-:-:S04]  /*0f00*/  IMAD.IADD R9, R3, 0x1, R8 ;  /* 0x0000000103097824 */ /* 0x000fc800078e0208 */
[----:B------:R-:W-:-:S05]  /*0f10*/  VIADD R3, R9, 0xffffffff ;  /* 0xffffffff09037836 */ /* 0x000fca0000000000 */
[----:B------:R-:W-:-:S13]  /*0f20*/  ISETP.GE.U32.AND P0, PT, R3, 0xfe, PT ;  /* 0x000000fe0300780c */ /* 0x000fda0003f06070 */
[----:B------:R-:W-:Y:S05]  /*0f30*/  @!P0 BRA `(.L_x_23) ;  /* 0x0000000000808947 */ /* 0x000fea0003800000 */
[----:B------:R-:W-:-:S13]  /*0f40*/  ISETP.GT.AND P0, PT, R9, 0xfe, PT ;  /* 0x000000fe0900780c */ /* 0x000fda0003f04270 */
[----:B------:R-:W-:Y:S05]  /*0f50*/  @P0 BRA `(.L_x_24) ;  /* 0x00000000006c0947 */ /* 0x000fea0003800000 */
[----:B------:R-:W-:-:S13]  /*0f60*/  ISETP.GE.AND P0, PT, R9, 0x1, PT ;  /* 0x000000010900780c */ /* 0x000fda0003f06270 */
[----:B------:R-:W-:Y:S05]  /*0f70*/  @P0 BRA `(.L_x_25) ;  /* 0x0000000000740947 */ /* 0x000fea0003800000 */
[----:B------:R-:W-:Y:S02]  /*0f80*/  ISETP.GE.AND P0, PT, R9, -0x18, PT ;  /* 0xffffffe80900780c */ /* 0x000fe40003f06270 */
[----:B------:R-:W-:-:S11]  /*0f90*/  LOP3.LUT R0, R0, 0x80000000, RZ, 0xc0, !PT ;  /* 0x8000000000007812 */ /* 0x000fd600078ec0ff */
[----:B------:R-:W-:Y:S05]  /*0fa0*/  @!P0 BRA `(.L_x_25) ;  /* 0x0000000000688947 */ /* 0x000fea0003800000 */
[CCC-:B------:R-:W-:Y:S01]  /*0fb0*/  FFMA.RZ R3, R14.reuse, R10.reuse, R7.reuse ;  /* 0x0000000a0e037223 */ /* 0x1c0fe2000000c007 */
[CCC-:B------:R-:W-:Y:S01]  /*0fc0*/  FFMA.RM R8, R14.reuse, R10.reuse, R7.reuse ;  /* 0x0000000a0e087223 */ /* 0x1c0fe20000004007 */
[C---:B------:R-:W-:Y:S02]  /*0fd0*/  ISETP.NE.AND P2, PT, R9.reuse, RZ, PT ;  /* 0x000000ff0900720c */ /* 0x040fe40003f45270 */
[----:B------:R-:W-:Y:S02]  /*0fe0*/  ISETP.NE.AND P1, PT, R9, RZ, PT ;  /* 0x000000ff0900720c */ /* 0x000fe40003f25270 */
[----:B------:R-:W-:Y:S01]  /*0ff0*/  LOP3.LUT R5, R3, 0x7fffff, RZ, 0xc0, !PT ;  /* 0x007fffff03057812 */ /* 0x000fe200078ec0ff */
[----:B------:R-:W-:Y:S01]  /*1000*/  FFMA.RP R3, R14, R10, R7 ;  /* 0x0000000a0e037223 */ /* 0x000fe20000008007 */
[----:B------:R-:W-:Y:S02]  /*1010*/  VIADD R10, R9, 0x20 ;  /* 0x00000020090a7836 */ /* 0x000fe40000000000 */
[----:B------:R-:W-:Y:S01]  /*1020*/  LOP3.LUT R5, R5, 0x800000, RZ, 0xfc, !PT ;  /* 0x0080000005057812 */ /* 0x000fe200078efcff */
[----:B------:R-:W-:Y:S01]  /*1030*/  IMAD.MOV R7, RZ, RZ, -R9 ;  /* 0x000000ffff077224 */ /* 0x000fe200078e0a09 */
[----:B------:R-:W-:-:S02]  /*1040*/  FSETP.NEU.FTZ.AND P0, PT, R3, R8, PT ;  /* 0x000000080300720b */ /* 0x000fc40003f1d000 */
[----:B------:R-:W-:Y:S02]  /*1050*/  SHF.L.U32 R10, R5, R10, RZ ;  /* 0x0000000a050a7219 */ /* 0x000fe400000006ff */
[----:B------:R-:W-:Y:S02]  /*1060*/  SEL R8, R7, RZ, P2 ;  /* 0x000000ff07087207 */ /* 0x000fe40001000000 */
[----:B------:R-:W-:Y:S02]  /*1070*/  ISETP.NE.AND P1, PT, R10, RZ, P1 ;  /* 0x000000ff0a00720c */ /* 0x000fe40000f25270 */
[----:B------:R-:W-:Y:S02]  /*1080*/  SHF.R.U32.HI R8, RZ, R8, R5 ;  /* 0x00000008ff087219 */ /* 0x000fe40000011605 */
[----:B------:R-:W-:Y:S02]  /*1090*/  PLOP3.LUT P0, PT, P0, P1, PT, 0xf8, 0x8f ;  /* 0x00000000008f781c */ /* 0x000fe40000703f70 */
[----:B------:R-:W-:-:S02]  /*10a0*/  SHF.R.U32.HI R10, RZ, 0x1, R8 ;  /* 0x00000001ff0a7819 */ /* 0x000fc40000011608 */
[----:B------:R-:W-:-:S04]  /*10b0*/  SEL R3, RZ, 0x1, !P0 ;  /* 0x00000001ff037807 */ /* 0x000fc80004000000 */
[----:B------:R-:W-:-:S04]  /*10c0*/  LOP3.LUT R3, R3, 0x1, R10, 0xf8, !PT ;  /* 0x0000000103037812 */ /* 0x000fc800078ef80a */
[----:B------:R-:W-:-:S05]  /*10d0*/  LOP3.LUT R3, R3, R8, RZ, 0xc0, !PT ;  /* 0x0000000803037212 */ /* 0x000fca00078ec0ff */
[----:B------:R-:W-:-:S05]  /*10e0*/  IMAD.IADD R3, R10, 0x1, R3 ;  /* 0x000000010a037824 */ /* 0x000fca00078e0203 */
[----:B------:R-:W-:Y:S01]  /*10f0*/  LOP3.LUT R0, R3, R0, RZ, 0xfc, !PT ;  /* 0x0000000003007212 */ /* 0x000fe200078efcff */
[----:B------:R-:W-:Y:S06]  /*1100*/  BRA `(.L_x_25) ;  /* 0x0000000000107947 */ /* 0x000fec0003800000 */
.L_x_24:
[----:B------:R-:W-:-:S04]  /*1110*/  LOP3.LUT R0, R0, 0x80000000, RZ, 0xc0, !PT ;  /* 0x8000000000007812 */ /* 0x000fc800078ec0ff */
[----:B------:R-:W-:Y:S01]  /*1120*/  LOP3.LUT R0, R0, 0x7f800000, RZ, 0xfc, !PT ;  /* 0x7f80000000007812 */ /* 0x000fe200078efcff */
[----:B------:R-:W-:Y:S06]  /*1130*/  BRA `(.L_x_25) ;  /* 0x0000000000047947 */ /* 0x000fec0003800000 */
.L_x_23:
[----:B------:R-:W-:-:S07]  /*1140*/  IMAD R0, R8, 0x800000, R0 ;  /* 0x0080000008007824 */ /* 0x000fce00078e0200 */
.L_x_25:
[----:B------:R-:W-:Y:S05]  /*1150*/  BSYNC.RECONVERGENT B3 ;  /* 0x0000000000037941 */ /* 0x000fea0003800200 */
.L_x_22:
[----:B------:R-:W-:Y:S05]  /*1160*/  BRA `(.L_x_26) ;  /* 0x0000000000207947 */ /* 0x000fea0003800000 */
.L_x_21:
[----:B------:R-:W-:-:S04]  /*1170*/  LOP3.LUT R0, R3, 0x80000000, R0, 0x48, !PT ;  /* 0x8000000003007812 */ /* 0x000fc800078e4800 */
[----:B------:R-:W-:Y:S01]  /*1180*/  LOP3.LUT R0, R0, 0x7f800000, RZ, 0xfc, !PT ;  /* 0x7f80000000007812 */ /* 0x000fe200078efcff */
[----:B------:R-:W-:Y:S06]  /*1190*/  BRA `(.L_x_26) ;  /* 0x0000000000147947 */ /* 0x000fec0003800000 */
.L_x_20:
[----:B------:R-:W-:Y:S01]  /*11a0*/  LOP3.LUT R0, R3, 0x80000000, R0, 0x48, !PT ;  /* 0x8000000003007812 */ /* 0x000fe200078e4800 */
[----:B------:R-:W-:Y:S06]  /*11b0*/  BRA `(.L_x_26) ;  /* 0x00000000000c7947 */ /* 0x000fec0003800000 */
.L_x_19:
[----:B------:R-:W0:Y:S01]  /*11c0*/  MUFU.RSQ R0, -QNAN ;  /* 0xffc0000000007908 */ /* 0x000e220000001400 */
[----:B------:R-:W-:Y:S05]  /*11d0*/  BRA `(.L_x_26) ;  /* 0x0000000000047947 */ /* 0x000fea0003800000 */
.L_x_18:
[----:B------:R-:W-:-:S07]  /*11e0*/  FADD.FTZ R0, R0, R3 ;  /* 0x0000000300007221 */ /* 0x000fce0000010000 */
.L_x_26:
[----:B------:R-:W-:Y:S05]  /*11f0*/  BSYNC.RECONVERGENT B2 ;  /* 0x0000000000027941 */ /* 0x000fea0003800200 */
.L_x_16:
[----:B------:R-:W-:-:S04]  /*1200*/  IMAD.MOV.U32 R7, RZ, RZ, 0x0 ;  /* 0x00000000ff077424 */ /* 0x000fc800078e00ff */
[----:B0-----:R-:W-:Y:S05]  /*1210*/  RET.REL.NODEC R6 `(_Z20compute_julia_matrixPhii) ;  /* 0xffffffec06787950 */ /* 0x001fea0003c3ffff */
        .type           $_Z20compute_julia_matrixPhii$__internal_accurate_pow,@function
        .size           $_Z20compute_julia_matrixPhii$__internal_accurate_pow,(.L_x_30 - $_Z20compute_julia_matrixPhii$__internal_accurate_pow)
$_Z20compute_julia_matrixPhii$__internal_accurate_pow:
[----:B------:R-:W-:Y:S01]  /*1220*/  ISETP.GT.U32.AND P3, PT, R21, 0xfffff, PT ;  /* 0x000fffff1500780c */ /* 0x000fe20003f64070 */
[----:B------:R-:W-:Y:S01]  /*1230*/  IMAD.MOV.U32 R12, RZ, RZ, R20 ;  /* 0x000000ffff0c7224 */ /* 0x000fe200078e0014 */
[----:B------:R-:W-:Y:S01]  /*1240*/  MOV R10, R21 ;  /* 0x00000015000a7202 */ /* 0x000fe20000000f00 */
[----:B------:R-:W-:Y:S01]  /*1250*/  IMAD.MOV.U32 R16, RZ, RZ, RZ ;  /* 0x000000ffff107224 */ /* 0x000fe200078e00ff */
[----:B------:R-:W-:Y:S01]  /*1260*/  UMOV UR6, 0x7d2cafe2 ;  /* 0x7d2cafe200067882 */ /* 0x000fe20000000000 */
[----:B------:R-:W-:Y:S01]  /*1270*/  IMAD.MOV.U32 R14, RZ, RZ, 0x41ad3b5a ;  /* 0x41ad3b5aff0e7424 */ /* 0x000fe200078e00ff */
[----:B------:R-:W-:Y:S01]  /*1280*/  UMOV UR7, 0x3eb0f5ff ;  /* 0x3eb0f5ff00077882 */ /* 0x000fe20000000000 */
[----:B------:R-:W-:Y:S01]  /*1290*/  IMAD.MOV.U32 R15, RZ, RZ, 0x3ed0f5d2 ;  /* 0x3ed0f5d2ff0f7424 */ /* 0x000fe200078e00ff */
[----:B------:R-:W-:Y:S01]  /*12a0*/  SHF.R.U32.HI R28, RZ, 0x14, R21 ;  /* 0x00000014ff1c7819 */ /* 0x000fe20000011615 */
[----:B------:R-:W-:Y:S01]  /*12b0*/  UMOV UR8, 0x3b39803f ;  /* 0x3b39803f00087882 */ /* 0x000fe20000000000 */
[----:B------:R-:W-:-:S03]  /*12c0*/  UMOV UR9, 0x3c7abc9e ;  /* 0x3c7abc9e00097882 */ /* 0x000fc60000000000 */
[----:B------:R-:W-:-:S10]  /*12d0*/  @!P3 DMUL R24, R20, 1.80143985094819840000e+16 ;  /* 0x435000001418b828 */ /* 0x000fd40000000000 */
[----:B------:R-:W-:Y:S01]  /*12e0*/  @!P3 IMAD.MOV.U32 R10, RZ, RZ, R25 ;  /* 0x000000ffff0ab224 */ /* 0x000fe200078e0019 */
[----:B------:R-:W-:Y:S01]  /*12f0*/  @!P3 LEA.HI R28, R25, 0xffffffca, RZ, 0xc ;  /* 0xffffffca191cb811 */ /* 0x000fe200078f60ff */
[----:B------:R-:W-:-:S03]  /*1300*/  @!P3 IMAD.MOV.U32 R12, RZ, RZ, R24 ;  /* 0x000000ffff0cb224 */ /* 0x000fc600078e0018 */
[----:B------:R-:W-:-:S04]  /*1310*/  LOP3.LUT R10, R10, 0x800fffff, RZ, 0xc0, !PT ;  /* 0x800fffff0a0a7812 */ /* 0x000fc800078ec0ff */
[----:B------:R-:W-:-:S04]  /*1320*/  LOP3.LUT R13, R10, 0x3ff00000, RZ, 0xfc, !PT ;  /* 0x3ff000000a0d7812 */ /* 0x000fc800078efcff */
[----:B------:R-:W-:-:S13]  /*1330*/  ISETP.GE.U32.AND P4, PT, R13, 0x3ff6a09f, PT ;  /* 0x3ff6a09f0d00780c */ /* 0x000fda0003f86070 */
[----:B------:R-:W-:-:S04]  /*1340*/  @P4 VIADD R11, R13, 0xfff00000 ;  /* 0xfff000000d0b4836 */ /* 0x000fc80000000000 */
[----:B------:R-:W-:-:S06]  /*1350*/  @P4 IMAD.MOV.U32 R13, RZ, RZ, R11 ;  /* 0x000000ffff0d4224 */ /* 0x000fcc00078e000b */
[C---:B------:R-:W-:Y:S02]  /*1360*/  DADD R18, R12.reuse, 1 ;  /* 0x3ff000000c127429 */ /* 0x040fe40000000000 */
[----:B------:R-:W-:-:S04]  /*1370*/  DADD R12, R12, -1 ;  /* 0xbff000000c0c7429 */ /* 0x000fc80000000000 */
[----:B------:R-:W0:Y:S02]  /*1380*/  MUFU.RCP64H R17, R19 ;  /* 0x0000001300117308 */ /* 0x000e240000001800 */
[----:B0-----:R-:W-:-:S08]  /*1390*/  DFMA R10, -R18, R16, 1 ;  /* 0x3ff00000120a742b */ /* 0x001fd00000000110 */
[----:B------:R-:W-:-:S08]  /*13a0*/  DFMA R10, R10, R10, R10 ;  /* 0x0000000a0a0a722b */ /* 0x000fd0000000000a */
[----:B------:R-:W-:-:S08]  /*13b0*/  DFMA R16, R16, R10, R16 ;  /* 0x0000000a1010722b */ /* 0x000fd00000000010 */
[----:B------:R-:W-:-:S08]  /*13c0*/  DMUL R10, R12, R16 ;  /* 0x000000100c0a7228 */ /* 0x000fd00000000000 */
[----:B------:R-:W-:-:S08]  /*13d0*/  DFMA R10, R12, R16, R10 ;  /* 0x000000100c0a722b */ /* 0x000fd0000000000a */
[----:B------:R-:W-:-:S08]  /*13e0*/  DMUL R22, R10, R10 ;  /* 0x0000000a0a167228 */ /* 0x000fd00000000000 */
[----:B------:R-:W-:Y:S01]  /*13f0*/  DFMA R14, R22, UR6, R14 ;  /* 0x00000006160e7c2b */ /* 0x000fe2000800000e */
[----:B------:R-:W-:Y:S01]  /*1400*/  UMOV UR6, 0x75488a3f ;  /* 0x75488a3f00067882 */ /* 0x000fe20000000000 */
[----:B------:R-:W-:-:S06]  /*1410*/  UMOV UR7, 0x3ef3b20a ;  /* 0x3ef3b20a00077882 */ /* 0x000fcc0000000000 */
[----:B------:R-:W-:Y:S01]  /*1420*/  DFMA R18, R22, R14, UR6 ;  /* 0x0000000616127e2b */ /* 0x000fe2000800000e */
[----:B------:R-:W-:Y:S01]  /*1430*/  UMOV UR6, 0xe4faecd5 ;  /* 0xe4faecd500067882 */ /* 0x000fe20000000000 */
[----:B------:R-:W-:Y:S01]  /*1440*/  UMOV UR7, 0x3f1745cd ;  /* 0x3f1745cd00077882 */ /* 0x000fe20000000000 */
[----:B------:R-:W-:-:S05]  /*1450*/  DADD R14, R12, -R10 ;  /* 0x000000000c0e7229 */ /* 0x000fca000000080a */
[----:B------:R-:W-:Y:S01]  /*1460*/  DFMA R18, R22, R18, UR6 ;  /* 0x0000000616127e2b */ /* 0x000fe20008000012 */
[----:B------:R-:W-:Y:S01]  /*1470*/  UMOV UR6, 0x258a578b ;  /* 0x258a578b00067882 */ /* 0x000fe20000000000 */
[----:B------:R-:W-:Y:S01]  /*1480*/  UMOV UR7, 0x3f3c71c7 ;  /* 0x3f3c71c700077882 */ /* 0x000fe20000000000 */
[----:B------:R-:W-:-:S05]  /*1490*/  DADD R14, R14, R14 ;  /* 0x000000000e0e7229 */ /* 0x000fca000000000e */
[----:B------:R-:W-:Y:S01]  /*14a0*/  DFMA R18, R22, R18, UR6 ;  /* 0x0000000616127e2b */ /* 0x000fe20008000012 */
[----:B------:R-:W-:Y:S01]  /*14b0*/  UMOV UR6, 0x9242b910 ;  /* 0x9242b91000067882 */ /* 0x000fe20000000000 */
[----:B------:R-:W-:Y:S01]  /*14c0*/  UMOV UR7, 0x3f624924 ;  /* 0x3f62492400077882 */ /* 0x000fe20000000000 */
[----:B------:R-:W-:-:S05]  /*14d0*/  DFMA R14, R12, -R10, R14 ;  /* 0x8000000a0c0e722b */ /* 0x000fca000000000e */
[----:B------:R-:W-:Y:S01]  /*14e0*/  DFMA R18, R22, R18, UR6 ;  /* 0x0000000616127e2b */ /* 0x000fe20008000012 */
[----:B------:R-:W-:Y:S01]  /*14f0*/  UMOV UR6, 0x99999dfb ;  /* 0x99999dfb00067882 */ /* 0x000fe20000000000 */
[----:B------:R-:W-:Y:S01]  /*1500*/  UMOV UR7, 0x3f899999 ;  /* 0x3f89999900077882 */ /* 0x000fe20000000000 */
[----:B------:R-:W-:-:S05]  /*1510*/  DMUL R14, R16, R14 ;  /* 0x0000000e100e7228 */ /* 0x000fca0000000000 */
[----:B------:R-:W-:Y:S01]  /*1520*/  DFMA R18, R22, R18, UR6 ;  /* 0x0000000616127e2b */ /* 0x000fe20008000012 */
[----:B------:R-:W-:Y:S01]  /*1530*/  UMOV UR6, 0x55555555 ;  /* 0x5555555500067882 */ /* 0x000fe20000000000 */
[----:B------:R-:W-:-:S03]  /*1540*/  UMOV UR7, 0x3fb55555 ;  /* 0x3fb5555500077882 */ /* 0x000fc60000000000 */
[----:B------:R-:W-:Y:S01]  /*1550*/  VIADD R21, R15, 0x100000 ;  /* 0x001000000f157836 */ /* 0x000fe20000000000 */
[----:B------:R-:W-:Y:S02]  /*1560*/  MOV R20, R14 ;  /* 0x0000000e00147202 */ /* 0x000fe40000000f00 */
[----:B------:R-:W-:-:S08]  /*1570*/  DFMA R12, R22, R18, UR6 ;  /* 0x00000006160c7e2b */ /* 0x000fd00008000012 */
[----:B------:R-:W-:Y:S01]  /*1580*/  DADD R16, -R12, UR6 ;  /* 0x000000060c107e29 */ /* 0x000fe20008000100 */
[----:B------:R-:W-:Y:S01]  /*1590*/  UMOV UR6, 0xb9e7b0 ;  /* 0x00b9e7b000067882 */ /* 0x000fe20000000000 */
[----:B------:R-:W-:-:S06]  /*15a0*/  UMOV UR7, 0x3c46a4cb ;  /* 0x3c46a4cb00077882 */ /* 0x000fcc0000000000 */
[----:B------:R-:W-:Y:S02]  /*15b0*/  DFMA R16, R22, R18, R16 ;  /* 0x000000121610722b */ /* 0x000fe40000000010 */
[----:B------:R-:W-:-:S06]  /*15c0*/  DMUL R18, R10, R10 ;  /* 0x0000000a0a127228 */ /* 0x000fcc0000000000 */
[----:B------:R-:W-:Y:S01]  /*15d0*/  DADD R16, R16, -UR6 ;  /* 0x8000000610107e29 */ /* 0x000fe20008000000 */
[----:B------:R-:W-:Y:S01]  /*15e0*/  UMOV UR6, 0x80000000 ;  /* 0x8000000000067882 */ /* 0x000fe20000000000 */
[----:B------:R-:W-:Y:S01]  /*15f0*/  DFMA R22, R10, R10, -R18 ;  /* 0x0000000a0a16722b */ /* 0x000fe20000000812 */
[----:B------:R-:W-:-:S07]  /*1600*/  UMOV UR7, 0x43300000 ;  /* 0x4330000000077882 */ /* 0x000fce0000000000 */
[C---:B------:R-:W-:Y:S02]  /*1610*/  DFMA R20, R10.reuse, R20, R22 ;  /* 0x000000140a14722b */ /* 0x040fe40000000016 */
[----:B------:R-:W-:-:S08]  /*1620*/  DMUL R22, R10, R18 ;  /* 0x000000120a167228 */ /* 0x000fd00000000000 */
[----:B------:R-:W-:-:S08]  /*1630*/  DFMA R24, R10, R18, -R22 ;  /* 0x000000120a18722b */ /* 0x000fd00000000816 */
[----:B------:R-:W-:Y:S02]  /*1640*/  DFMA R24, R14, R18, R24 ;  /* 0x000000120e18722b */ /* 0x000fe40000000018 */
[----:B------:R-:W-:-:S06]  /*1650*/  DADD R18, R12, R16 ;  /* 0x000000000c127229 */ /* 0x000fcc0000000010 */
[----:B------:R-:W-:Y:S02]  /*1660*/  DFMA R20, R10, R20, R24 ;  /* 0x000000140a14722b */ /* 0x000fe40000000018 */
[----:B------:R-:W-:-:S08]  /*1670*/  DADD R24, R12, -R18 ;  /* 0x000000000c187229 */ /* 0x000fd00000000812 */
[----:B------:R-:W-:Y:S02]  /*1680*/  DADD R24, R16, R24 ;  /* 0x0000000010187229 */ /* 0x000fe40000000018 */
[----:B------:R-:W-:-:S08]  /*1690*/  DMUL R16, R18, R22 ;  /* 0x0000001612107228 */ /* 0x000fd00000000000 */
[----:B------:R-:W-:-:S08]  /*16a0*/  DFMA R12, R18, R22, -R16 ;  /* 0x00000016120c722b */ /* 0x000fd00000000810 */
[----:B------:R-:W-:-:S08]  /*16b0*/  DFMA R12, R18, R20, R12 ;  /* 0x00000014120c722b */ /* 0x000fd0000000000c */
[----:B------:R-:W-:-:S08]  /*16c0*/  DFMA R24, R24, R22, R12 ;  /* 0x000000161818722b */ /* 0x000fd0000000000c */
[----:B------:R-:W-:-:S08]  /*16d0*/  DADD R12, R16, R24 ;  /* 0x00000000100c7229 */ /* 0x000fd00000000018 */
[--C-:B------:R-:W-:Y:S02]  /*16e0*/  DADD R18, R10, R12.reuse ;  /* 0x000000000a127229 */ /* 0x100fe4000000000c */
[----:B------:R-:W-:-:S06]  /*16f0*/  DADD R16, R16, -R12 ;  /* 0x0000000010107229 */ /* 0x000fcc000000080c */
[----:B------:R-:W-:Y:S02]  /*1700*/  DADD R10, R10, -R18 ;  /* 0x000000000a0a7229 */ /* 0x000fe40000000812 */
[----:B------:R-:W-:-:S06]  /*1710*/  DADD R16, R24, R16 ;  /* 0x0000000018107229 */ /* 0x000fcc0000000010 */
[----:B------:R-:W-:Y:S01]  /*1720*/  DADD R10, R12, R10 ;  /* 0x000000000c0a7229 */ /* 0x000fe2000000000a */
[C---:B------:R-:W-:Y:S02]  /*1730*/  VIADD R12, R28.reuse, 0xfffffc01 ;  /* 0xfffffc011c0c7836 */ /* 0x040fe40000000000 */
[----:B------:R-:W-:Y:S02]  /*1740*/  @P4 VIADD R12, R28, 0xfffffc02 ;  /* 0xfffffc021c0c4836 */ /* 0x000fe40000000000 */
[----:B------:R-:W-:-:S03]  /*1750*/  IMAD.MOV.U32 R13, RZ, RZ, 0x43300000 ;  /* 0x43300000ff0d7424 */ /* 0x000fc600078e00ff */
[----:B------:R-:W-:Y:S01]  /*1760*/  DADD R16, R16, R10 ;  /* 0x0000000010107229 */ /* 0x000fe2000000000a */
[----:B------:R-:W-:-:S06]  /*1770*/  LOP3.LUT R12, R12, 0x80000000, RZ, 0x3c, !PT ;  /* 0x800000000c0c7812 */ /* 0x000fcc00078e3cff */
[----:B------:R-:W-:Y:S01]  /*1780*/  DADD R12, R12, -UR6 ;  /* 0x800000060c0c7e29 */ /* 0x000fe20008000000 */
[----:B------:R-:W-:Y:S01]  /*1790*/  UMOV UR6, 0xfefa39ef ;  /* 0xfefa39ef00067882 */ /* 0x000fe20000000000 */
[----:B------:R-:W-:Y:S01]  /*17a0*/  DADD R16, R14, R16 ;  /* 0x000000000e107229 */ /* 0x000fe20000000010 */
[----:B------:R-:W-:-:S07]  /*17b0*/  UMOV UR7, 0x3fe62e42 ;  /* 0x3fe62e4200077882 */ /* 0x000fce0000000000 */
[----:B------:R-:W-:-:S08]  /*17c0*/  DADD R14, R18, R16 ;  /* 0x00000000120e7229 */ /* 0x000fd00000000010 */
[--C-:B------:R-:W-:Y:S02]  /*17d0*/  DFMA R10, R12, UR6, R14.reuse ;  /* 0x000000060c0a7c2b */ /* 0x100fe4000800000e */
[----:B------:R-:W-:-:S06]  /*17e0*/  DADD R20, R18, -R14 ;  /* 0x0000000012147229 */ /* 0x000fcc000000080e */
[----:B------:R-:W-:Y:S02]  /*17f0*/  DFMA R18, R12, -UR6, R10 ;  /* 0x800000060c127c2b */ /* 0x000fe4000800000a */
[----:B------:R-:W-:-:S06]  /*1800*/  DADD R20, R16, R20 ;  /* 0x0000000010147229 */ /* 0x000fcc0000000014 */
[----:B------:R-:W-:Y:S01]  /*1810*/  DADD R18, -R14, R18 ;  /* 0x000000000e127229 */ /* 0x000fe20000000112 */
[----:B------:R-:W-:-:S05]  /*1820*/  IMAD.SHL.U32 R14, R27, 0x2, RZ ;  /* 0x000000021b0e7824 */ /* 0x000fca00078e00ff */
[----:B------:R-:W-:Y:S02]  /*1830*/  ISETP.GT.U32.AND P3, PT, R14, -0x2000001, PT ;  /* 0xfdffffff0e00780c */ /* 0x000fe40003f64070 */
[----:B------:R-:W-:-:S08]  /*1840*/  DADD R18, R20, -R18 ;  /* 0x0000000014127229 */ /* 0x000fd00000000812 */
[----:B------:R-:W-:Y:S01]  /*1850*/  DFMA R12, R12, UR8, R18 ;  /* 0x000000080c0c7c2b */ /* 0x000fe20008000012 */
[----:B------:R-:W-:Y:S01]  /*1860*/  LOP3.LUT R19, R27, 0xff0fffff, RZ, 0xc0, !PT ;  /* 0xff0fffff1b137812 */ /* 0x000fe200078ec0ff */
[----:B------:R-:W-:-:S03]  /*1870*/  IMAD.MOV.U32 R18, RZ, RZ, R26 ;  /* 0x000000ffff127224 */ /* 0x000fc600078e001a */
[----:B------:R-:W-:-:S03]  /*1880*/  SEL R19, R19, R27, P3 ;  /* 0x0000001b13137207 */ /* 0x000fc60001800000 */
[----:B------:R-:W-:-:S08]  /*1890*/  DADD R14, R10, R12 ;  /* 0x000000000a0e7229 */ /* 0x000fd0000000000c */
[----:B------:R-:W-:Y:S02]  /*18a0*/  DADD R16, R10, -R14 ;  /* 0x000000000a107229 */ /* 0x000fe4000000080e */
[----:B------:R-:W-:-:S06]  /*18b0*/  DMUL R10, R14, R18 ;  /* 0x000000120e0a7228 */ /* 0x000fcc0000000000 */
[----:B------:R-:W-:Y:S02]  /*18c0*/  DADD R16, R12, R16 ;  /* 0x000000000c107229 */ /* 0x000fe40000000010 */
[----:B------:R-:W-:-:S08]  /*18d0*/  DFMA R14, R14, R18, -R10 ;  /* 0x000000120e0e722b */ /* 0x000fd0000000080a */
[----:B------:R-:W-:Y:S01]  /*18e0*/  DFMA R16, R16, R18, R14 ;  /* 0x000000121010722b */ /* 0x000fe2000000000e */
[----:B------:R-:W-:Y:S02]  /*18f0*/  IMAD.MOV.U32 R14, RZ, RZ, 0x652b82fe ;  /* 0x652b82feff0e7424 */ /* 0x000fe400078e00ff */
[----:B------:R-:W-:-:S05]  /*1900*/  IMAD.MOV.U32 R15, RZ, RZ, 0x3ff71547 ;  /* 0x3ff71547ff0f7424 */ /* 0x000fca00078e00ff */
[----:B------:R-:W-:-:S08]  /*1910*/  DADD R12, R10, R16 ;  /* 0x000000000a0c7229 */ /* 0x000fd00000000010 */
[----:B------:R-:W-:Y:S02]  /*1920*/  DFMA R14, R12, R14, 6.75539944105574400000e+15 ;  /* 0x433800000c0e742b */ /* 0x000fe4000000000e */
[----:B------:R-:W-:Y:S01]  /*1930*/  FSETP.GEU.AND P3, PT, |R13|, 4.1917929649353027344, PT ;  /* 0x4086232b0d00780b */ /* 0x000fe20003f6e200 */
[----:B------:R-:W-:-:S05]  /*1940*/  DADD R10, R10, -R12 ;  /* 0x000000000a0a7229 */ /* 0x000fca000000080c */
[----:B------:R-:W-:-:S03]  /*1950*/  DADD R18, R14, -6.75539944105574400000e+15 ;  /* 0xc33800000e127429 */ /* 0x000fc60000000000 */
[----:B------:R-:W-:-:S05]  /*1960*/  DADD R16, R16, R10 ;  /* 0x0000000010107229 */ /* 0x000fca000000000a */
[----:B------:R-:W-:Y:S01]  /*1970*/  DFMA R20, R18, -UR6, R12 ;  /* 0x8000000612147c2b */ /* 0x000fe2000800000c */
[----:B------:R-:W-:Y:S01]  /*1980*/  UMOV UR6, 0x3b39803f ;  /* 0x3b39803f00067882 */ /* 0x000fe20000000000 */
[----:B------:R-:W-:-:S06]  /*1990*/  UMOV UR7, 0x3c7abc9e ;  /* 0x3c7abc9e00077882 */ /* 0x000fcc0000000000 */
[----:B------:R-:W-:Y:S01]  /*19a0*/  DFMA R18, R18, -UR6, R20 ;  /* 0x8000000612127c2b */ /* 0x000fe20008000014 */
[----:B------:R-:W-:Y:S01]  /*19b0*/  UMOV UR6, 0x69ce2bdf ;  /* 0x69ce2bdf00067882 */ /* 0x000fe20000000000 */
[----:B------:R-:W-:Y:S01]  /*19c0*/  IMAD.MOV.U32 R20, RZ, RZ, -0x35dec16 ;  /* 0xfca213eaff147424 */ /* 0x000fe200078e00ff */
[----:B------:R-:W-:Y:S01]  /*19d0*/  MOV R21, 0x3e928af3 ;  /* 0x3e928af300157802 */ /* 0x000fe20000000f00 */
[----:B------:R-:W-:-:S05]  /*19e0*/  UMOV UR7, 0x3e5ade15 ;  /* 0x3e5ade1500077882 */ /* 0x000fca0000000000 */
[----:B------:R-:W-:Y:S01]  /*19f0*/  DFMA R20, R18, UR6, R20 ;  /* 0x0000000612147c2b */ /* 0x000fe20008000014 */
[----:B------:R-:W-:Y:S01]  /*1a00*/  UMOV UR6, 0x62401315 ;  /* 0x6240131500067882 */ /* 0x000fe20000000000 */
[----:B------:R-:W-:-:S06]  /*1a10*/  UMOV UR7, 0x3ec71dee ;  /* 0x3ec71dee00077882 */ /* 0x000fcc0000000000 */
[----:B------:R-:W-:Y:S01]  /*1a20*/  DFMA R20, R18, R20, UR6 ;  /* 0x0000000612147e2b */ /* 0x000fe20008000014 */
        /* <DEDUP_REMOVED lines=20> */
[----:B------:R-:W-:-:S08]  /*1b70*/  DFMA R20, R18, R20, UR6 ;  /* 0x0000000612147e2b */ /* 0x000fd00008000014 */
[----:B------:R-:W-:-:S08]  /*1b80*/  DFMA R20, R18, R20, 1 ;  /* 0x3ff000001214742b */ /* 0x000fd00000000014 */
[----:B------:R-:W-:-:S10]  /*1b90*/  DFMA R18, R18, R20, 1 ;  /* 0x3ff000001212742b */ /* 0x000fd40000000014 */
[----:B------:R-:W-:Y:S02]  /*1ba0*/  IMAD R11, R14, 0x100000, R19 ;  /* 0x001000000e0b7824 */ /* 0x000fe400078e0213 */
[----:B------:R-:W-:Y:S01]  /*1bb0*/  IMAD.MOV.U32 R10, RZ, RZ, R18 ;  /* 0x000000ffff0a7224 */ /* 0x000fe200078e0012 */
[----:B------:R-:W-:Y:S06]  /*1bc0*/  @!P3 BRA `(.L_x_27) ;  /* 0x000000000030b947 */ /* 0x000fec0003800000 */
[----:B------:R-:W-:Y:S01]  /*1bd0*/  FSETP.GEU.AND P4, PT, |R13|, 4.2275390625, PT ;  /* 0x408748000d00780b */ /* 0x000fe20003f8e200 */
[C---:B------:R-:W-:Y:S02]  /*1be0*/  DADD R20, R12.reuse, +INF ;  /* 0x7ff000000c147429 */ /* 0x040fe40000000000 */
[----:B------:R-:W-:-:S08]  /*1bf0*/  DSETP.GEU.AND P3, PT, R12, RZ, PT ;  /* 0x000000ff0c00722a */ /* 0x000fd00003f6e000 */
[----:B------:R-:W-:Y:S02]  /*1c00*/  FSEL R11, R21, RZ, P3 ;  /* 0x000000ff150b7208 */ /* 0x000fe40001800000 */
[----:B------:R-:W-:-:S04]  /*1c10*/  @!P4 LEA.HI R10, R14, R14, RZ, 0x1 ;  /* 0x0000000e0e0ac211 */ /* 0x000fc800078f08ff */
[----:B------:R-:W-:Y:S02]  /*1c20*/  @!P4 SHF.R.S32.HI R13, RZ, 0x1, R10 ;  /* 0x00000001ff0dc819 */ /* 0x000fe4000001140a */
[----:B------:R-:W-:-:S03]  /*1c30*/  FSEL R10, R20, RZ, P3 ;  /* 0x000000ff140a7208 */ /* 0x000fc60001800000 */
[----:B------:R-:W-:Y:S02]  /*1c40*/  @!P4 IMAD.IADD R12, R14, 0x1, -R13 ;  /* 0x000000010e0cc824 */ /* 0x000fe400078e0a0d */
[----:B------:R-:W-:-:S03]  /*1c50*/  @!P4 IMAD R19, R13, 0x100000, R19 ;  /* 0x001000000d13c824 */ /* 0x000fc600078e0213 */
[----:B------:R-:W-:Y:S01]  /*1c60*/  @!P4 LEA R13, R12, 0x3ff00000, 0x14 ;  /* 0x3ff000000c0dc811 */ /* 0x000fe200078ea0ff */
[----:B------:R-:W-:-:S06]  /*1c70*/  @!P4 IMAD.MOV.U32 R12, RZ, RZ, RZ ;  /* 0x000000ffff0cc224 */ /* 0x000fcc00078e00ff */
[----:B------:R-:W-:-:S11]  /*1c80*/  @!P4 DMUL R10, R18, R12 ;  /* 0x0000000c120ac228 */ /* 0x000fd60000000000 */
.L_x_27:
[----:B------:R-:W-:Y:S02]  /*1c90*/  DFMA R16, R16, R10, R10 ;  /* 0x0000000a1010722b */ /* 0x000fe4000000000a */
[----:B------:R-:W-:-:S08]  /*1ca0*/  DSETP.NEU.AND P3, PT, |R10|, +INF , PT ;  /* 0x7ff000000a00742a */ /* 0x000fd00003f6d200 */
[----:B------:R-:W-:Y:S01]  /*1cb0*/  FSEL R13, R10, R16, !P3 ;  /* 0x000000100a0d7208 */ /* 0x000fe20005800000 */
[----:B------:R-:W-:Y:S01]  /*1cc0*/  IMAD.MOV.U32 R10, RZ, RZ, R0 ;  /* 0x000000ffff0a7224 */ /* 0x000fe200078e0000 */
[----:B------:R-:W-:Y:S01]  /*1cd0*/  FSEL R16, R11, R17, !P3 ;  /* 0x000000110b107208 */ /* 0x000fe20005800000 */
[----:B------:R-:W-:-:S04]  /*1ce0*/  IMAD.MOV.U32 R11, RZ, RZ, 0x0 ;  /* 0x00000000ff0b7424 */ /* 0x000fc800078e00ff */
[----:B------:R-:W-:Y:S05]  /*1cf0*/  RET.REL.NODEC R10 `(_Z20compute_julia_matrixPhii) ;  /* 0xffffffe00ac07950 */ /* 0x000fea0003c3ffff */
.L_x_28:
[----:B------:R-:W-:-:S00]  /*1d00*/  BRA `(.L_x_28) ;  /* 0xfffffffc00fc7947 */ /* 0x000fc0000383ffff */
[----:B------:R-:W-:-:S00]  /*1d10*/  NOP ;  /* 0x0000000000007918 */ /* 0x000fc00000000000 */
        /* <DEDUP_REMOVED lines=14> */
.L_x_30:


//--------------------- .nv.shared.reserved.0     --------------------------
	.section	.nv.shared.reserved.0,"aw",@nobits
	.weak		__nv_reservedSMEM_offset_0_alias
	.size		__nv_reservedSMEM_offset_0_alias, 0, 64
	.other		__nv_reservedSMEM_offset_0_alias,@"STO_CUDA_RESERVED_SHARED STV_DEFAULT"
__nv_reservedSMEM_offset_0_alias:
	.zero		0
	.zero		64


//--------------------- .nv.constant0._Z20compute_julia_matrixPhii --------------------------
	.section	.nv.constant0._Z20compute_julia_matrixPhii,"a",@progbits
	.sectionflags	@""
	.align	4
.nv.constant0._Z20compute_julia_matrixPhii:
	.zero		912


//--------------------- SYMBOLS --------------------------

	.type		.nv.reservedSmem.offset0,@object
	.size		.nv.reservedSmem.offset0,0x4
